	.target	sm_90a

	.elftype	@"ET_EXEC"


//--------------------- .note.nv.tkinfo           --------------------------
	.section	.note.nv.tkinfo,"",@"SHT_NOTE"
	.sectionflags	@"SHF_NOTE_NV_TKINFO"
	.tkinfo
        /*0018*/ 	.word	0x00000002
        /*0030*/ 	.string	""
        /*0030*/ 	.string	"ptxas"
        /*0030*/ 	.string	"Cuda compilation tools, release 13.0, V13.0.88"
        /*0030*/ 	.string	"Build cuda_13.0.r13.0/compiler.36424714_0"
        /*0030*/ 	.string	"-arch sm_90a -m 64 "



//--------------------- .note.nv.cuinfo           --------------------------
	.section	.note.nv.cuinfo,"",@"SHT_NOTE"
	.sectionflags	@"SHF_NOTE_NV_CUINFO"
        /*0018*/ 	.short	0x0002
        /*001a*/ 	.short	0x005a
        /*001c*/ 	.short	0x0082
	.zero		2


//--------------------- .nv.info                  --------------------------
	.section	.nv.info,"",@"SHT_CUDA_INFO"
	.align	4


	//----- nvinfo : EIATTR_REGCOUNT
	.align		4
        /*0000*/ 	.byte	0x04, 0x2f
        /*0002*/ 	.short	(.L_15 - .L_14)
	.align		4
.L_14:
        /*0004*/ 	.word	index@(_ZN7cutlass13device_kernelINS_4gemm6kernel13GemmUniversalIN4cute5tupleIJiiiiEEENS1_10collective13CollectiveMmaINS1_34MainloopSm90TmaGmmaWarpSpecializedILi6ENS5_IJNS4_1CILi1EEESB_SB_EEENS1_35KernelTmaWarpSpecializedCooperativeEEENS5_IJNSA_ILi128EEENSA_ILi64EEENSA_ILi32EEEEEEaNS5_IJlSB_lEEEaSJ_NS4_8TiledMMAINS4_8MMA_AtomIJNS4_4SM904GMMA26MMA_64x64x32_S32S8S8_SS_TNEEEENS4_6LayoutINS5_IJNSA_ILi2EEESB_SB_EEENS5_IJSB_NSA_ILi0EEEST_EEEEENS5_IJNS4_10UnderscoreESW_SW_EEEEENS4_13SM90_TMA_LOADENS4_14ComposedLayoutINS4_7SwizzleILi1ELi4ELi3EEENS4_18smem_ptr_flag_bitsILi8EEENSQ_INS5_IJNSA_ILi8EEESH_EEENS5_IJSH_SB_EEEEEEEvNS4_8identityESZ_S19_vS1A_EENS_8epilogue10collective6detail29Sm90TmaWarpSpecializedAdapterINS1D_15DefaultEpilogueIaSJ_SJ_NS1C_6thread17LinearCombinationIaLi1EiiLNS1H_9ScaleType4KindE0ELNS_15FloatRoundStyleE2EaEENS1_15EpilogueDefaultEEEEEvvEEEEvNT_6ParamsE)
        /*0008*/ 	.word	0x000000a8


	//----- nvinfo : EIATTR_FRAME_SIZE
	.align		4
.L_15:
        /*000c*/ 	.byte	0x04, 0x11
        /*000e*/ 	.short	(.L_17 - .L_16)
	.align		4
.L_16:
        /*0010*/ 	.word	index@(_ZN7cutlass13device_kernelINS_4gemm6kernel13GemmUniversalIN4cute5tupleIJiiiiEEENS1_10collective13CollectiveMmaINS1_34MainloopSm90TmaGmmaWarpSpecializedILi6ENS5_IJNS4_1CILi1EEESB_SB_EEENS1_35KernelTmaWarpSpecializedCooperativeEEENS5_IJNSA_ILi128EEENSA_ILi64EEENSA_ILi32EEEEEEaNS5_IJlSB_lEEEaSJ_NS4_8TiledMMAINS4_8MMA_AtomIJNS4_4SM904GMMA26MMA_64x64x32_S32S8S8_SS_TNEEEENS4_6LayoutINS5_IJNSA_ILi2EEESB_SB_EEENS5_IJSB_NSA_ILi0EEEST_EEEEENS5_IJNS4_10UnderscoreESW_SW_EEEEENS4_13SM90_TMA_LOADENS4_14ComposedLayoutINS4_7SwizzleILi1ELi4ELi3EEENS4_18smem_ptr_flag_bitsILi8EEENSQ_INS5_IJNSA_ILi8EEESH_EEENS5_IJSH_SB_EEEEEEEvNS4_8identityESZ_S19_vS1A_EENS_8epilogue10collective6detail29Sm90TmaWarpSpecializedAdapterINS1D_15DefaultEpilogueIaSJ_SJ_NS1C_6thread17LinearCombinationIaLi1EiiLNS1H_9ScaleType4KindE0ELNS_15FloatRoundStyleE2EaEENS1_15EpilogueDefaultEEEEEvvEEEEvNT_6ParamsE)
        /*0014*/ 	.word	0x00000000


	//----- nvinfo : EIATTR_MIN_STACK_SIZE
	.align		4
.L_17:
        /*0018*/ 	.byte	0x04, 0x12
        /*001a*/ 	.short	(.L_19 - .L_18)
	.align		4
.L_18:
        /*001c*/ 	.word	index@(_ZN7cutlass13device_kernelINS_4gemm6kernel13GemmUniversalIN4cute5tupleIJiiiiEEENS1_10collective13CollectiveMmaINS1_34MainloopSm90TmaGmmaWarpSpecializedILi6ENS5_IJNS4_1CILi1EEESB_SB_EEENS1_35KernelTmaWarpSpecializedCooperativeEEENS5_IJNSA_ILi128EEENSA_ILi64EEENSA_ILi32EEEEEEaNS5_IJlSB_lEEEaSJ_NS4_8TiledMMAINS4_8MMA_AtomIJNS4_4SM904GMMA26MMA_64x64x32_S32S8S8_SS_TNEEEENS4_6LayoutINS5_IJNSA_ILi2EEESB_SB_EEENS5_IJSB_NSA_ILi0EEEST_EEEEENS5_IJNS4_10UnderscoreESW_SW_EEEEENS4_13SM90_TMA_LOADENS4_14ComposedLayoutINS4_7SwizzleILi1ELi4ELi3EEENS4_18smem_ptr_flag_bitsILi8EEENSQ_INS5_IJNSA_ILi8EEESH_EEENS5_IJSH_SB_EEEEEEEvNS4_8identityESZ_S19_vS1A_EENS_8epilogue10collective6detail29Sm90TmaWarpSpecializedAdapterINS1D_15DefaultEpilogueIaSJ_SJ_NS1C_6thread17LinearCombinationIaLi1EiiLNS1H_9ScaleType4KindE0ELNS_15FloatRoundStyleE2EaEENS1_15EpilogueDefaultEEEEEvvEEEEvNT_6ParamsE)
        /*0020*/ 	.word	0x00000000
.L_19:


//--------------------- .nv.compat                --------------------------
	.section	.nv.compat,"",@"SHT_CUDA_COMPAT_INFO"
	.align	4
        /*0000*/ 	.byte	0x02, 0x09, 0x01, 0x00, 0x02, 0x02, 0x04, 0x00, 0x02, 0x05, 0x05, 0x00, 0x03, 0x07, 0x01, 0x01
        /*0010*/ 	.byte	0x02, 0x03, 0x01, 0x00, 0x02, 0x06, 0x01, 0x00, 0x04, 0x0b, 0x08, 0x00, 0x00, 0x00, 0x00, 0x00
        /*0020*/ 	.byte	0x00, 0x00, 0x00, 0x00


//--------------------- .nv.info._ZN7cutlass13device_kernelINS_4gemm6kernel13GemmUniversalIN4cute5tupleIJiiiiEEENS1_10collective13CollectiveMmaINS1_34MainloopSm90TmaGmmaWarpSpecializedILi6ENS5_IJNS4_1CILi1EEESB_SB_EEENS1_35KernelTmaWarpSpecializedCooperativeEEENS5_IJNSA_ILi128EEENSA_ILi64EEENSA_ILi32EEEEEEaNS5_IJlSB_lEEEaSJ_NS4_8TiledMMAINS4_8MMA_AtomIJNS4_4SM904GMMA26MMA_64x64x32_S32S8S8_SS_TNEEEENS4_6LayoutINS5_IJNSA_ILi2EEESB_SB_EEENS5_IJSB_NSA_ILi0EEEST_EEEEENS5_IJNS4_10UnderscoreESW_SW_EEEEENS4_13SM90_TMA_LOADENS4_14ComposedLayoutINS4_7SwizzleILi1ELi4ELi3EEENS4_18smem_ptr_flag_bitsILi8EEENSQ_INS5_IJNSA_ILi8EEESH_EEENS5_IJSH_SB_EEEEEEEvNS4_8identityESZ_S19_vS1A_EENS_8epilogue10collective6detail29Sm90TmaWarpSpecializedAdapterINS1D_15DefaultEpilogueIaSJ_SJ_NS1C_6thread17LinearCombinationIaLi1EiiLNS1H_9ScaleType4KindE0ELNS_15FloatRoundStyleE2EaEENS1_15EpilogueDefaultEEEEEvvEEEEvNT_6ParamsE --------------------------
	.section	.nv.info._ZN7cutlass13device_kernelINS_4gemm6kernel13GemmUniversalIN4cute5tupleIJiiiiEEENS1_10collective13CollectiveMmaINS1_34MainloopSm90TmaGmmaWarpSpecializedILi6ENS5_IJNS4_1CILi1EEESB_SB_EEENS1_35KernelTmaWarpSpecializedCooperativeEEENS5_IJNSA_ILi128EEENSA_ILi64EEENSA_ILi32EEEEEEaNS5_IJlSB_lEEEaSJ_NS4_8TiledMMAINS4_8MMA_AtomIJNS4_4SM904GMMA26MMA_64x64x32_S32S8S8_SS_TNEEEENS4_6LayoutINS5_IJNSA_ILi2EEESB_SB_EEENS5_IJSB_NSA_ILi0EEEST_EEEEENS5_IJNS4_10UnderscoreESW_SW_EEEEENS4_13SM90_TMA_LOADENS4_14ComposedLayoutINS4_7SwizzleILi1ELi4ELi3EEENS4_18smem_ptr_flag_bitsILi8EEENSQ_INS5_IJNSA_ILi8EEESH_EEENS5_IJSH_SB_EEEEEEEvNS4_8identityESZ_S19_vS1A_EENS_8epilogue10collective6detail29Sm90TmaWarpSpecializedAdapterINS1D_15DefaultEpilogueIaSJ_SJ_NS1C_6thread17LinearCombinationIaLi1EiiLNS1H_9ScaleType4KindE0ELNS_15FloatRoundStyleE2EaEENS1_15EpilogueDefaultEEEEEvvEEEEvNT_6ParamsE,"",@"SHT_CUDA_INFO"
	.sectionflags	@""
	.align	4


	//----- nvinfo : EIATTR_CUDA_API_VERSION
	.align		4
        /*0000*/ 	.byte	0x04, 0x37
        /*0002*/ 	.short	(.L_21 - .L_20)
.L_20:
        /*0004*/ 	.word	0x00000082


	//----- nvinfo : EIATTR_KPARAM_INFO
	.align		4
.L_21:
        /*0008*/ 	.byte	0x04, 0x17
        /*000a*/ 	.short	(.L_23 - .L_22)
.L_22:
        /*000c*/ 	.word	0x00000000
        /*0010*/ 	.short	0x0000
        /*0012*/ 	.short	0x0070
        /*0014*/ 	.byte	0x00, 0xf0, 0x01, 0x10


	//----- nvinfo : EIATTR_SPARSE_MMA_MASK
	.align		4
.L_23:
        /*0018*/ 	.byte	0x03, 0x50
        /*001a*/ 	.short	0x0000


	//----- nvinfo : EIATTR_MAXREG_COUNT
	.align		4
        /*001c*/ 	.byte	0x03, 0x1b
        /*001e*/ 	.short	0x00a8


	//----- nvinfo : EIATTR_NUM_BARRIERS
	.align		4
        /*0020*/ 	.byte	0x02, 0x4c
        /*0022*/ 	.byte	0x01
	.zero		1


	//----- nvinfo : EIATTR_EXTERNS
	.align		4
        /*0024*/ 	.byte	0x04, 0x0f
        /*0026*/ 	.short	(.L_25 - .L_24)


	//   ....[0]....
	.align		4
.L_24:
        /*0028*/ 	.word	index@(__assertfail)


	//----- nvinfo : EIATTR_MERCURY_ISA_VERSION
	.align		4
.L_25:
        /*002c*/ 	.byte	0x03, 0x5f
        /*002e*/ 	.short	0x0101


	//----- nvinfo : EIATTR_INT_WARP_WIDE_INSTR_OFFSETS
	.align		4
        /*0030*/ 	.byte	0x04, 0x31
        /*0032*/ 	.short	(.L_27 - .L_26)


	//   ....[0]....
.L_26:
        /*0034*/ 	.word	0x00000430


	//   ....[1]....
        /*0038*/ 	.word	0x00000440


	//   ....[2]....
        /*003c*/ 	.word	0x00000500


	//----- nvinfo : EIATTR_COOP_GROUP_MASK_REGIDS
	.align		4
.L_27:
        /*0040*/ 	.byte	0x04, 0x29
        /*0042*/ 	.short	(.L_29 - .L_28)


	//   ....[0]....
.L_28:
        /*0044*/ 	.word	0xffffffff


	//   ....[1]....
        /*0048*/ 	.word	0xffffffff


	//   ....[2]....
        /*004c*/ 	.word	0xffffffff


	//   ....[3]....
        /*0050*/ 	.word	0xffffffff


	//   ....[4]....
        /*0054*/ 	.word	0xffffffff


	//----- nvinfo : EIATTR_COOP_GROUP_INSTR_OFFSETS
	.align		4
.L_29:
        /*0058*/ 	.byte	0x04, 0x28
        /*005a*/ 	.short	(.L_31 - .L_30)


	//   ....[0]....
.L_30:
        /*005c*/ 	.word	0x00000060


	//   ....[1]....
        /*0060*/ 	.word	0x00000070


	//   ....[2]....
        /*0064*/ 	.word	0x00000130


	//   ....[3]....
        /*0068*/ 	.word	0x00000300


	//   ....[4]....
        /*006c*/ 	.word	0x000011a0


	//----- nvinfo : EIATTR_REG_RECONFIG
	.align		4
.L_31:
        /*0070*/ 	.byte	0x01, 0x54
	.zero		2


	//----- nvinfo : EIATTR_SYSCALL_OFFSETS
	.align		4
        /*0074*/ 	.byte	0x04, 0x46
        /*0076*/ 	.short	(.L_33 - .L_32)


	//   ....[0]....
.L_32:
        /*0078*/ 	.word	0x00001390


	//----- nvinfo : EIATTR_MBARRIER_INSTR_OFFSETS
	.align		4
.L_33:
        /*007c*/ 	.byte	0x04, 0x39
        /*007e*/ 	.short	(.L_35 - .L_34)


	//   ....[0]....
.L_34:
        /*0080*/ 	.word	0x00000230
        /*0084*/ 	.word	0x000000ff
        /*0088*/ 	.word	0x00000000
        /*008c*/ 	.short	0x0100
        /*008e*/ 	.byte	0x08
	.zero		1


	//   ....[1]....
        /*0090*/ 	.word	0x00000240
        /*0094*/ 	.word	0x000000ff
        /*0098*/ 	.word	0x00000030
        /*009c*/ 	.short	0x0100
        /*009e*/ 	.byte	0x08
	.zero		1


	//   ....[2]....
        /*00a0*/ 	.word	0x00000250
        /*00a4*/ 	.word	0x000000ff
        /*00a8*/ 	.word	0x00000008
        /*00ac*/ 	.short	0x0100
        /*00ae*/ 	.byte	0x08
	.zero		1


	//   ....[3]....
        /*00b0*/ 	.word	0x00000260
        /*00b4*/ 	.word	0x000000ff
        /*00b8*/ 	.word	0x00000038
        /*00bc*/ 	.short	0x0100
        /*00be*/ 	.byte	0x08
	.zero		1


	//   ....[4]....
        /*00c0*/ 	.word	0x00000270
        /*00c4*/ 	.word	0x000000ff
        /*00c8*/ 	.word	0x00000010
        /*00cc*/ 	.short	0x0100
        /*00ce*/ 	.byte	0x08
	.zero		1


	//   ....[5]....
        /*00d0*/ 	.word	0x00000280
        /*00d4*/ 	.word	0x000000ff
        /*00d8*/ 	.word	0x00000040
        /*00dc*/ 	.short	0x0100
        /*00de*/ 	.byte	0x08
	.zero		1


	//   ....[6]....
        /*00e0*/ 	.word	0x00000290
        /*00e4*/ 	.word	0x000000ff
        /*00e8*/ 	.word	0x00000018
        /*00ec*/ 	.short	0x0100
        /*00ee*/ 	.byte	0x08
	.zero		1


	//   ....[7]....
        /*00f0*/ 	.word	0x000002a0
        /*00f4*/ 	.word	0x000000ff
        /*00f8*/ 	.word	0x00000048
        /*00fc*/ 	.short	0x0100
        /*00fe*/ 	.byte	0x08
	.zero		1


	//   ....[8]....
        /*0100*/ 	.word	0x000002b0
        /*0104*/ 	.word	0x000000ff
        /*0108*/ 	.word	0x00000020
        /*010c*/ 	.short	0x0100
        /*010e*/ 	.byte	0x08
	.zero		1


	//   ....[9]....
        /*0110*/ 	.word	0x000002c0
        /*0114*/ 	.word	0x000000ff
        /*0118*/ 	.word	0x00000050
        /*011c*/ 	.short	0x0100
        /*011e*/ 	.byte	0x08
	.zero		1


	//   ....[10]....
        /*0120*/ 	.word	0x000002d0
        /*0124*/ 	.word	0x000000ff
        /*0128*/ 	.word	0x00000028
        /*012c*/ 	.short	0x0100
        /*012e*/ 	.byte	0x08
	.zero		1


	//   ....[11]....
        /*0130*/ 	.word	0x000002e0
        /*0134*/ 	.word	0x000000ff
        /*0138*/ 	.word	0x00000058
        /*013c*/ 	.short	0x0100
        /*013e*/ 	.byte	0x08
	.zero		1


	//   ....[12]....
        /*0140*/ 	.word	0x00000580
        /*0144*/ 	.word	0x000000ff
        /*0148*/ 	.word	0x00000070
        /*014c*/ 	.short	0x0100
        /*014e*/ 	.byte	0x08
	.zero		1


	//   ....[13]....
        /*0150*/ 	.word	0x00000600
        /*0154*/ 	.word	0x000000ff
        /*0158*/ 	.word	0x00000078
        /*015c*/ 	.short	0x0100
        /*015e*/ 	.byte	0x08
	.zero		1


	//   ....[14]....
        /*0160*/ 	.word	0x00001460
        /*0164*/ 	.word	0x00000003
        /*0168*/ 	.word	0x00000000
        /*016c*/ 	.short	0x010a
        /*016e*/ 	.byte	0x3f
	.zero		1


	//   ....[15]....
        /*0170*/ 	.word	0x000014c0
        /*0174*/ 	.word	0x00000003
        /*0178*/ 	.word	0x00000000
        /*017c*/ 	.short	0x010a
        /*017e*/ 	.byte	0x3f
	.zero		1


	//   ....[16]....
        /*0180*/ 	.word	0x000016d0
        /*0184*/ 	.word	0x00000005
        /*0188*/ 	.word	0x00000000
        /*018c*/ 	.short	0x010a
        /*018e*/ 	.byte	0x3f
	.zero		1


	//   ....[17]....
        /*0190*/ 	.word	0x00001710
        /*0194*/ 	.word	0x00000005
        /*0198*/ 	.word	0x00000000
        /*019c*/ 	.short	0x010a
        /*019e*/ 	.byte	0x3f
	.zero		1


	//   ....[18]....
        /*01a0*/ 	.word	0x00001800
        /*01a4*/ 	.word	0x00000004
        /*01a8*/ 	.word	0x00000000
        /*01ac*/ 	.short	0x0101
        /*01ae*/ 	.byte	0x3f
	.zero		1


	//   ....[19]....
        /*01b0*/ 	.word	0x000019c0
        /*01b4*/ 	.word	0x00000000
        /*01b8*/ 	.word	0x00000000
        /*01bc*/ 	.short	0x0101
        /*01be*/ 	.byte	0x3f
	.zero		1


	//   ....[20]....
        /*01c0*/ 	.word	0x00004720
        /*01c4*/ 	.word	0x0000000e
        /*01c8*/ 	.word	0x00000030
        /*01cc*/ 	.short	0x010a
        /*01ce*/ 	.byte	0x3f
	.zero		1


	//   ....[21]....
        /*01d0*/ 	.word	0x00004ab0
        /*01d4*/ 	.word	0x00000006
        /*01d8*/ 	.word	0x00000078
        /*01dc*/ 	.short	0x0101
        /*01de*/ 	.byte	0x3f
	.zero		1


	//   ....[22]....
        /*01e0*/ 	.word	0x000051d0
        /*01e4*/ 	.word	0x00000007
        /*01e8*/ 	.word	0x00000000
        /*01ec*/ 	.short	0x010a
        /*01ee*/ 	.byte	0x3f
	.zero		1


	//   ....[23]....
        /*01f0*/ 	.word	0x00005250
        /*01f4*/ 	.word	0x00000009
        /*01f8*/ 	.word	0x00000000
        /*01fc*/ 	.short	0x010a
        /*01fe*/ 	.byte	0x3f
	.zero		1


	//   ....[24]....
        /*0200*/ 	.word	0x000052e0
        /*0204*/ 	.word	0x00000006
        /*0208*/ 	.word	0x00000000
        /*020c*/ 	.short	0x010a
        /*020e*/ 	.byte	0x3f
	.zero		1


	//   ....[25]....
        /*0210*/ 	.word	0x00005370
        /*0214*/ 	.word	0x00000009
        /*0218*/ 	.word	0x00000000
        /*021c*/ 	.short	0x010a
        /*021e*/ 	.byte	0x3f
	.zero		1


	//   ....[26]....
        /*0220*/ 	.word	0x00005400
        /*0224*/ 	.word	0x00000006
        /*0228*/ 	.word	0x00000000
        /*022c*/ 	.short	0x010a
        /*022e*/ 	.byte	0x3f
	.zero		1


	//   ....[27]....
        /*0230*/ 	.word	0x00005490
        /*0234*/ 	.word	0x00000003
        /*0238*/ 	.word	0x00000000
        /*023c*/ 	.short	0x010a
        /*023e*/ 	.byte	0x3f
	.zero		1


	//   ....[28]....
        /*0240*/ 	.word	0x000054f0
        /*0244*/ 	.word	0x00000003
        /*0248*/ 	.word	0x00000000
        /*024c*/ 	.short	0x010a
        /*024e*/ 	.byte	0x3f
	.zero		1


	//   ....[29]....
        /*0250*/ 	.word	0x00005540
        /*0254*/ 	.word	0x00000005
        /*0258*/ 	.word	0x00000000
        /*025c*/ 	.short	0x010a
        /*025e*/ 	.byte	0x3f
	.zero		1


	//   ....[30]....
        /*0260*/ 	.word	0x00005610
        /*0264*/ 	.word	0x0000000e
        /*0268*/ 	.word	0x00000030
        /*026c*/ 	.short	0x010a
        /*026e*/ 	.byte	0x3f
	.zero		1


	//   ....[31]....
        /*0270*/ 	.word	0x000056e0
        /*0274*/ 	.word	0x00000007
        /*0278*/ 	.word	0x00000000
        /*027c*/ 	.short	0x010a
        /*027e*/ 	.byte	0x3f
	.zero		1


	//   ....[32]....
        /*0280*/ 	.word	0x00005730
        /*0284*/ 	.word	0x00000009
        /*0288*/ 	.word	0x00000000
        /*028c*/ 	.short	0x010a
        /*028e*/ 	.byte	0x3f
	.zero		1


	//   ....[33]....
        /*0290*/ 	.word	0x00005780
        /*0294*/ 	.word	0x00000006
        /*0298*/ 	.word	0x00000000
        /*029c*/ 	.short	0x010a
        /*029e*/ 	.byte	0x3f
	.zero		1


	//   ....[34]....
        /*02a0*/ 	.word	0x000057d0
        /*02a4*/ 	.word	0x00000009
        /*02a8*/ 	.word	0x00000000
        /*02ac*/ 	.short	0x010a
        /*02ae*/ 	.byte	0x3f
	.zero		1


	//   ....[35]....
        /*02b0*/ 	.word	0x00005820
        /*02b4*/ 	.word	0x00000006
        /*02b8*/ 	.word	0x00000000
        /*02bc*/ 	.short	0x010a
        /*02be*/ 	.byte	0x3f
	.zero		1


	//----- nvinfo : EIATTR_NUM_MBARRIERS
	.align		4
.L_35:
        /*02c0*/ 	.byte	0x03, 0x38
        /*02c2*/ 	.short	0x000e


	//----- nvinfo : EIATTR_EXIT_INSTR_OFFSETS
	.align		4
        /*02c4*/ 	.byte	0x04, 0x1c
        /*02c6*/ 	.short	(.L_37 - .L_36)


	//   ....[0]....
.L_36:
        /*02c8*/ 	.word	0x000006a0


	//   ....[1]....
        /*02cc*/ 	.word	0x00000f60


	//   ....[2]....
        /*02d0*/ 	.word	0x00003e00


	//   ....[3]....
        /*02d4*/ 	.word	0x00004430


	//   ....[4]....
        /*02d8*/ 	.word	0x000054e0


	//----- nvinfo : EIATTR_MAX_THREADS
	.align		4
.L_37:
        /*02dc*/ 	.byte	0x04, 0x05
        /*02de*/ 	.short	(.L_39 - .L_38)
.L_38:
        /*02e0*/ 	.word	0x00000180
        /*02e4*/ 	.word	0x00000001
        /*02e8*/ 	.word	0x00000001


	//----- nvinfo : EIATTR_CRS_STACK_SIZE
	.align		4
.L_39:
        /*02ec*/ 	.byte	0x04, 0x1e
        /*02ee*/ 	.short	(.L_41 - .L_40)
.L_40:
        /*02f0*/ 	.word	0x00000000


	//----- nvinfo : EIATTR_CBANK_PARAM_SIZE
	.align		4
.L_41:
        /*02f4*/ 	.byte	0x03, 0x19
        /*02f6*/ 	.short	0x0470


	//----- nvinfo : EIATTR_PARAM_CBANK
	.align		4
        /*02f8*/ 	.byte	0x04, 0x0a
        /*02fa*/ 	.short	(.L_43 - .L_42)
	.align		4
.L_42:
        /*02fc*/ 	.word	index@(.nv.constant0._ZN7cutlass13device_kernelINS_4gemm6kernel13GemmUniversalIN4cute5tupleIJiiiiEEENS1_10collective13CollectiveMmaINS1_34MainloopSm90TmaGmmaWarpSpecializedILi6ENS5_IJNS4_1CILi1EEESB_SB_EEENS1_35KernelTmaWarpSpecializedCooperativeEEENS5_IJNSA_ILi128EEENSA_ILi64EEENSA_ILi32EEEEEEaNS5_IJlSB_lEEEaSJ_NS4_8TiledMMAINS4_8MMA_AtomIJNS4_4SM904GMMA26MMA_64x64x32_S32S8S8_SS_TNEEEENS4_6LayoutINS5_IJNSA_ILi2EEESB_SB_EEENS5_IJSB_NSA_ILi0EEEST_EEEEENS5_IJNS4_10UnderscoreESW_SW_EEEEENS4_13SM90_TMA_LOADENS4_14ComposedLayoutINS4_7SwizzleILi1ELi4ELi3EEENS4_18smem_ptr_flag_bitsILi8EEENSQ_INS5_IJNSA_ILi8EEESH_EEENS5_IJSH_SB_EEEEEEEvNS4_8identityESZ_S19_vS1A_EENS_8epilogue10collective6detail29Sm90TmaWarpSpecializedAdapterINS1D_15DefaultEpilogueIaSJ_SJ_NS1C_6thread17LinearCombinationIaLi1EiiLNS1H_9ScaleType4KindE0ELNS_15FloatRoundStyleE2EaEENS1_15EpilogueDefaultEEEEEvvEEEEvNT_6ParamsE)
        /*0300*/ 	.short	0x0210
        /*0302*/ 	.short	0x0470


	//----- nvinfo : EIATTR_SW_WAR
	.align		4
.L_43:
        /*0304*/ 	.byte	0x04, 0x36
        /*0306*/ 	.short	(.L_45 - .L_44)
.L_44:
        /*0308*/ 	.word	0x00000008
.L_45:


//--------------------- .nv.callgraph             --------------------------
	.section	.nv.callgraph,"",@"SHT_CUDA_CALLGRAPH"
	.align	4
	.sectionentsize	8
	.align		4
        /*0000*/ 	.word	0x00000000
	.align		4
        /*0004*/ 	.word	0xffffffff
	.align		4
        /*0008*/ 	.word	index@(_ZN7cutlass13device_kernelINS_4gemm6kernel13GemmUniversalIN4cute5tupleIJiiiiEEENS1_10collective13CollectiveMmaINS1_34MainloopSm90TmaGmmaWarpSpecializedILi6ENS5_IJNS4_1CILi1EEESB_SB_EEENS1_35KernelTmaWarpSpecializedCooperativeEEENS5_IJNSA_ILi128EEENSA_ILi64EEENSA_ILi32EEEEEEaNS5_IJlSB_lEEEaSJ_NS4_8TiledMMAINS4_8MMA_AtomIJNS4_4SM904GMMA26MMA_64x64x32_S32S8S8_SS_TNEEEENS4_6LayoutINS5_IJNSA_ILi2EEESB_SB_EEENS5_IJSB_NSA_ILi0EEEST_EEEEENS5_IJNS4_10UnderscoreESW_SW_EEEEENS4_13SM90_TMA_LOADENS4_14ComposedLayoutINS4_7SwizzleILi1ELi4ELi3EEENS4_18smem_ptr_flag_bitsILi8EEENSQ_INS5_IJNSA_ILi8EEESH_EEENS5_IJSH_SB_EEEEEEEvNS4_8identityESZ_S19_vS1A_EENS_8epilogue10collective6detail29Sm90TmaWarpSpecializedAdapterINS1D_15DefaultEpilogueIaSJ_SJ_NS1C_6thread17LinearCombinationIaLi1EiiLNS1H_9ScaleType4KindE0ELNS_15FloatRoundStyleE2EaEENS1_15EpilogueDefaultEEEEEvvEEEEvNT_6ParamsE)
	.align		4
        /*000c*/ 	.word	index@(__assertfail)
	.align		4
        /*0010*/ 	.word	0x00000000
	.align		4
        /*0014*/ 	.word	0xfffffffe
	.align		4
        /*0018*/ 	.word	0x00000000
	.align		4
        /*001c*/ 	.word	0xfffffffd
	.align		4
        /*0020*/ 	.word	0x00000000
	.align		4
        /*0024*/ 	.word	0xfffffffc


//--------------------- .nv.constant4             --------------------------
	.section	.nv.constant4,"a",@progbits
	.align	8
	.align		8
.nv.constant4:
        /*0000*/ 	.dword	__assertfail
	.align		8
        /*0008*/ 	.dword	__unnamed_1
	.align		8
        /*0010*/ 	.dword	_ZN40_INTERNAL_0b7ea200_4_k_cu_0c181a73_273884cuda3std3__45__cpo5beginE
	.align		8
        /*0018*/ 	.dword	_ZN40_INTERNAL_0b7ea200_4_k_cu_0c181a73_273884cuda3std3__45__cpo3endE
	.align		8
        /*0020*/ 	.dword	_ZN40_INTERNAL_0b7ea200_4_k_cu_0c181a73_273884cuda3std3__45__cpo6cbeginE
	.align		8
        /*0028*/ 	.dword	_ZN40_INTERNAL_0b7ea200_4_k_cu_0c181a73_273884cuda3std3__45__cpo4cendE
	.align		8
        /*0030*/ 	.dword	_ZN40_INTERNAL_0b7ea200_4_k_cu_0c181a73_273884cuda3std3__442_GLOBAL__N__0b7ea200_4_k_cu_0c181a73_273886ignoreE
	.align		8
        /*0038*/ 	.dword	_ZN40_INTERNAL_0b7ea200_4_k_cu_0c181a73_273884cuda3std3__419piecewise_constructE
	.align		8
        /*0040*/ 	.dword	_ZN40_INTERNAL_0b7ea200_4_k_cu_0c181a73_273884cuda3std3__48in_placeE
	.align		8
        /*0048*/ 	.dword	_ZN40_INTERNAL_0b7ea200_4_k_cu_0c181a73_273884cuda3std6ranges3__45__cpo4swapE
	.align		8
        /*0050*/ 	.dword	_ZN40_INTERNAL_0b7ea200_4_k_cu_0c181a73_273884cuda3std6ranges3__45__cpo9iter_moveE
	.align		8
        /*0058*/ 	.dword	_ZN40_INTERNAL_0b7ea200_4_k_cu_0c181a73_273884cute7productE
	.align		8
        /*0060*/ 	.dword	_ZN40_INTERNAL_0b7ea200_4_k_cu_0c181a73_273884cute1_E
	.align		8
        /*0068*/ 	.dword	$str$22
	.align		8
        /*0070*/ 	.dword	$str$23


//--------------------- .text._ZN7cutlass13device_kernelINS_4gemm6kernel13GemmUniversalIN4cute5tupleIJiiiiEEENS1_10collective13CollectiveMmaINS1_34MainloopSm90TmaGmmaWarpSpecializedILi6ENS5_IJNS4_1CILi1EEESB_SB_EEENS1_35KernelTmaWarpSpecializedCooperativeEEENS5_IJNSA_ILi128EEENSA_ILi64EEENSA_ILi32EEEEEEaNS5_IJlSB_lEEEaSJ_NS4_8TiledMMAINS4_8MMA_AtomIJNS4_4SM904GMMA26MMA_64x64x32_S32S8S8_SS_TNEEEENS4_6LayoutINS5_IJNSA_ILi2EEESB_SB_EEENS5_IJSB_NSA_ILi0EEEST_EEEEENS5_IJNS4_10UnderscoreESW_SW_EEEEENS4_13SM90_TMA_LOADENS4_14ComposedLayoutINS4_7SwizzleILi1ELi4ELi3EEENS4_18smem_ptr_flag_bitsILi8EEENSQ_INS5_IJNSA_ILi8EEESH_EEENS5_IJSH_SB_EEEEEEEvNS4_8identityESZ_S19_vS1A_EENS_8epilogue10collective6detail29Sm90TmaWarpSpecializedAdapterINS1D_15DefaultEpilogueIaSJ_SJ_NS1C_6thread17LinearCombinationIaLi1EiiLNS1H_9ScaleType4KindE0ELNS_15FloatRoundStyleE2EaEENS1_15EpilogueDefaultEEEEEvvEEEEvNT_6ParamsE --------------------------
	.section	.text._ZN7cutlass13device_kernelINS_4gemm6kernel13GemmUniversalIN4cute5tupleIJiiiiEEENS1_10collective13CollectiveMmaINS1_34MainloopSm90TmaGmmaWarpSpecializedILi6ENS5_IJNS4_1CILi1EEESB_SB_EEENS1_35KernelTmaWarpSpecializedCooperativeEEENS5_IJNSA_ILi128EEENSA_ILi64EEENSA_ILi32EEEEEEaNS5_IJlSB_lEEEaSJ_NS4_8TiledMMAINS4_8MMA_AtomIJNS4_4SM904GMMA26MMA_64x64x32_S32S8S8_SS_TNEEEENS4_6LayoutINS5_IJNSA_ILi2EEESB_SB_EEENS5_IJSB_NSA_ILi0EEEST_EEEEENS5_IJNS4_10UnderscoreESW_SW_EEEEENS4_13SM90_TMA_LOADENS4_14ComposedLayoutINS4_7SwizzleILi1ELi4ELi3EEENS4_18smem_ptr_flag_bitsILi8EEENSQ_INS5_IJNSA_ILi8EEESH_EEENS5_IJSH_SB_EEEEEEEvNS4_8identityESZ_S19_vS1A_EENS_8epilogue10collective6detail29Sm90TmaWarpSpecializedAdapterINS1D_15DefaultEpilogueIaSJ_SJ_NS1C_6thread17LinearCombinationIaLi1EiiLNS1H_9ScaleType4KindE0ELNS_15FloatRoundStyleE2EaEENS1_15EpilogueDefaultEEEEEvvEEEEvNT_6ParamsE,"ax",@progbits
	.align	128
.text._ZN7cutlass13device_kernelINS_4gemm6kernel13GemmUniversalIN4cute5tupleIJiiiiEEENS1_10collective13CollectiveMmaINS1_34MainloopSm90TmaGmmaWarpSpecializedILi6ENS5_IJNS4_1CILi1EEESB_SB_EEENS1_35KernelTmaWarpSpecializedCooperativeEEENS5_IJNSA_ILi128EEENSA_ILi64EEENSA_ILi32EEEEEEaNS5_IJlSB_lEEEaSJ_NS4_8TiledMMAINS4_8MMA_AtomIJNS4_4SM904GMMA26MMA_64x64x32_S32S8S8_SS_TNEEEENS4_6LayoutINS5_IJNSA_ILi2EEESB_SB_EEENS5_IJSB_NSA_ILi0EEEST_EEEEENS5_IJNS4_10UnderscoreESW_SW_EEEEENS4_13SM90_TMA_LOADENS4_14ComposedLayoutINS4_7SwizzleILi1ELi4ELi3EEENS4_18smem_ptr_flag_bitsILi8EEENSQ_INS5_IJNSA_ILi8EEESH_EEENS5_IJSH_SB_EEEEEEEvNS4_8identityESZ_S19_vS1A_EENS_8epilogue10collective6detail29Sm90TmaWarpSpecializedAdapterINS1D_15DefaultEpilogueIaSJ_SJ_NS1C_6thread17LinearCombinationIaLi1EiiLNS1H_9ScaleType4KindE0ELNS_15FloatRoundStyleE2EaEENS1_15EpilogueDefaultEEEEEvvEEEEvNT_6ParamsE:
        .type           _ZN7cutlass13device_kernelINS_4gemm6kernel13GemmUniversalIN4cute5tupleIJiiiiEEENS1_10collective13CollectiveMmaINS1_34MainloopSm90TmaGmmaWarpSpecializedILi6ENS5_IJNS4_1CILi1EEESB_SB_EEENS1_35KernelTmaWarpSpecializedCooperativeEEENS5_IJNSA_ILi128EEENSA_ILi64EEENSA_ILi32EEEEEEaNS5_IJlSB_lEEEaSJ_NS4_8TiledMMAINS4_8MMA_AtomIJNS4_4SM904GMMA26MMA_64x64x32_S32S8S8_SS_TNEEEENS4_6LayoutINS5_IJNSA_ILi2EEESB_SB_EEENS5_IJSB_NSA_ILi0EEEST_EEEEENS5_IJNS4_10UnderscoreESW_SW_EEEEENS4_13SM90_TMA_LOADENS4_14ComposedLayoutINS4_7SwizzleILi1ELi4ELi3EEENS4_18smem_ptr_flag_bitsILi8EEENSQ_INS5_IJNSA_ILi8EEESH_EEENS5_IJSH_SB_EEEEEEEvNS4_8identityESZ_S19_vS1A_EENS_8epilogue10collective6detail29Sm90TmaWarpSpecializedAdapterINS1D_15DefaultEpilogueIaSJ_SJ_NS1C_6thread17LinearCombinationIaLi1EiiLNS1H_9ScaleType4KindE0ELNS_15FloatRoundStyleE2EaEENS1_15EpilogueDefaultEEEEEvvEEEEvNT_6ParamsE,@function
        .size           _ZN7cutlass13device_kernelINS_4gemm6kernel13GemmUniversalIN4cute5tupleIJiiiiEEENS1_10collective13CollectiveMmaINS1_34MainloopSm90TmaGmmaWarpSpecializedILi6ENS5_IJNS4_1CILi1EEESB_SB_EEENS1_35KernelTmaWarpSpecializedCooperativeEEENS5_IJNSA_ILi128EEENSA_ILi64EEENSA_ILi32EEEEEEaNS5_IJlSB_lEEEaSJ_NS4_8TiledMMAINS4_8MMA_AtomIJNS4_4SM904GMMA26MMA_64x64x32_S32S8S8_SS_TNEEEENS4_6LayoutINS5_IJNSA_ILi2EEESB_SB_EEENS5_IJSB_NSA_ILi0EEEST_EEEEENS5_IJNS4_10UnderscoreESW_SW_EEEEENS4_13SM90_TMA_LOADENS4_14ComposedLayoutINS4_7SwizzleILi1ELi4ELi3EEENS4_18smem_ptr_flag_bitsILi8EEENSQ_INS5_IJNSA_ILi8EEESH_EEENS5_IJSH_SB_EEEEEEEvNS4_8identityESZ_S19_vS1A_EENS_8epilogue10collective6detail29Sm90TmaWarpSpecializedAdapterINS1D_15DefaultEpilogueIaSJ_SJ_NS1C_6thread17LinearCombinationIaLi1EiiLNS1H_9ScaleType4KindE0ELNS_15FloatRoundStyleE2EaEENS1_15EpilogueDefaultEEEEEvvEEEEvNT_6ParamsE,(.L_x_138 - _ZN7cutlass13device_kernelINS_4gemm6kernel13GemmUniversalIN4cute5tupleIJiiiiEEENS1_10collective13CollectiveMmaINS1_34MainloopSm90TmaGmmaWarpSpecializedILi6ENS5_IJNS4_1CILi1EEESB_SB_EEENS1_35KernelTmaWarpSpecializedCooperativeEEENS5_IJNSA_ILi128EEENSA_ILi64EEENSA_ILi32EEEEEEaNS5_IJlSB_lEEEaSJ_NS4_8TiledMMAINS4_8MMA_AtomIJNS4_4SM904GMMA26MMA_64x64x32_S32S8S8_SS_TNEEEENS4_6LayoutINS5_IJNSA_ILi2EEESB_SB_EEENS5_IJSB_NSA_ILi0EEEST_EEEEENS5_IJNS4_10UnderscoreESW_SW_EEEEENS4_13SM90_TMA_LOADENS4_14ComposedLayoutINS4_7SwizzleILi1ELi4ELi3EEENS4_18smem_ptr_flag_bitsILi8EEENSQ_INS5_IJNSA_ILi8EEESH_EEENS5_IJSH_SB_EEEEEEEvNS4_8identityESZ_S19_vS1A_EENS_8epilogue10collective6detail29Sm90TmaWarpSpecializedAdapterINS1D_15DefaultEpilogueIaSJ_SJ_NS1C_6thread17LinearCombinationIaLi1EiiLNS1H_9ScaleType4KindE0ELNS_15FloatRoundStyleE2EaEENS1_15EpilogueDefaultEEEEEvvEEEEvNT_6ParamsE)
        .other          _ZN7cutlass13device_kernelINS_4gemm6kernel13GemmUniversalIN4cute5tupleIJiiiiEEENS1_10collective13CollectiveMmaINS1_34MainloopSm90TmaGmmaWarpSpecializedILi6ENS5_IJNS4_1CILi1EEESB_SB_EEENS1_35KernelTmaWarpSpecializedCooperativeEEENS5_IJNSA_ILi128EEENSA_ILi64EEENSA_ILi32EEEEEEaNS5_IJlSB_lEEEaSJ_NS4_8TiledMMAINS4_8MMA_AtomIJNS4_4SM904GMMA26MMA_64x64x32_S32S8S8_SS_TNEEEENS4_6LayoutINS5_IJNSA_ILi2EEESB_SB_EEENS5_IJSB_NSA_ILi0EEEST_EEEEENS5_IJNS4_10UnderscoreESW_SW_EEEEENS4_13SM90_TMA_LOADENS4_14ComposedLayoutINS4_7SwizzleILi1ELi4ELi3EEENS4_18smem_ptr_flag_bitsILi8EEENSQ_INS5_IJNSA_ILi8EEESH_EEENS5_IJSH_SB_EEEEEEEvNS4_8identityESZ_S19_vS1A_EENS_8epilogue10collective6detail29Sm90TmaWarpSpecializedAdapterINS1D_15DefaultEpilogueIaSJ_SJ_NS1C_6thread17LinearCombinationIaLi1EiiLNS1H_9ScaleType4KindE0ELNS_15FloatRoundStyleE2EaEENS1_15EpilogueDefaultEEEEEvvEEEEvNT_6ParamsE,@"STO_CUDA_ENTRY STV_DEFAULT"
_ZN7cutlass13device_kernelINS_4gemm6kernel13GemmUniversalIN4cute5tupleIJiiiiEEENS1_10collective13CollectiveMmaINS1_34MainloopSm90TmaGmmaWarpSpecializedILi6ENS5_IJNS4_1CILi1EEESB_SB_EEENS1_35KernelTmaWarpSpecializedCooperativeEEENS5_IJNSA_ILi128EEENSA_ILi64EEENSA_ILi32EEEEEEaNS5_IJlSB_lEEEaSJ_NS4_8TiledMMAINS4_8MMA_AtomIJNS4_4SM904GMMA26MMA_64x64x32_S32S8S8_SS_TNEEEENS4_6LayoutINS5_IJNSA_ILi2EEESB_SB_EEENS5_IJSB_NSA_ILi0EEEST_EEEEENS5_IJNS4_10UnderscoreESW_SW_EEEEENS4_13SM90_TMA_LOADENS4_14ComposedLayoutINS4_7SwizzleILi1ELi4ELi3EEENS4_18smem_ptr_flag_bitsILi8EEENSQ_INS5_IJNSA_ILi8EEESH_EEENS5_IJSH_SB_EEEEEEEvNS4_8identityESZ_S19_vS1A_EENS_8epilogue10collective6detail29Sm90TmaWarpSpecializedAdapterINS1D_15DefaultEpilogueIaSJ_SJ_NS1C_6thread17LinearCombinationIaLi1EiiLNS1H_9ScaleType4KindE0ELNS_15FloatRoundStyleE2EaEENS1_15EpilogueDefaultEEEEEvvEEEEvNT_6ParamsE:
[----:B------:R-:W0:Y:S01]  /*0000*/  LDC R1, c[0x0][0x28] ;  /* 0x00000a00ff017b82 */ /* 0x000e220000000800 */
[----:B------:R-:W1:Y:S01]  /*0010*/  S2R R3, SR_TID.X ;  /* 0x0000000000037919 */ /* 0x000e620000002100 */
[----:B------:R-:W-:Y:S01]  /*0020*/  ELECT P0, URZ, PT ;  /* 0x00000000003f782f */ /* 0x000fe20003800000 */
[----:B------:R-:W-:Y:S01]  /*0030*/  BSSY B0, `(.L_x_0) ;  /* 0x000000f000007945 */ /* 0x000fe20003800000 */
[--C-:B-1----:R-:W-:Y:S02]  /*0040*/  SHF.R.U32.HI R0, RZ, 0x5, R3.reuse ;  /* 0x00000005ff007819 */ /* 0x102fe40000011603 */
[----:B------:R-:W-:-:S03]  /*0050*/  SHF.R.U32.HI R14, RZ, 0x7, R3 ;  /* 0x00000007ff0e7819 */ /* 0x000fc60000011603 */
[----:B------:R-:W1:Y:S04]  /*0060*/  SHFL.IDX PT, R4, R0, RZ, 0x1f ;  /* 0x00001fff00047589 */ /* 0x000e6800000e0000 */
[----:B------:R2:W3:Y:S01]  /*0070*/  SHFL.IDX PT, R10, R14, RZ, 0x1f ;  /* 0x00001fff0e0a7589 */ /* 0x0004e200000e0000 */
[----:B-1----:R-:W-:-:S13]  /*0080*/  ISETP.NE.OR P0, PT, R4, RZ, !P0 ;  /* 0x000000ff0400720c */ /* 0x002fda0004705670 */
[----:B0-23--:R-:W-:Y:S05]  /*0090*/  @P0 BRA `(.L_x_1) ;  /* 0x0000000000200947 */ /* 0x00dfea0003800000 */
[----:B------:R-:W-:Y:S02]  /*00a0*/  ULDC.64 UR4, c[0x0][0x198] ;  /* 0x0000660000047ab9 */ /* 0x000fe40000000a00 */
[----:B------:R-:W-:Y:S02]  /*00b0*/  UIADD3 UR6, UP0, UR4, 0xf0, URZ ;  /* 0x000000f004067890 */ /* 0x000fe4000ff1e03f */
[----:B------:R-:W-:Y:S02]  /*00c0*/  UIADD3 UR4, UP1, UR4, 0x1f0, URZ ;  /* 0x000001f004047890 */ /* 0x000fe4000ff3e03f */
[----:B------:R-:W-:Y:S02]  /*00d0*/  UIADD3.X UR7, URZ, UR5, URZ, UP0, !UPT ;  /* 0x000000053f077290 */ /* 0x000fe400087fe43f */
[----:B------:R-:W-:-:S07]  /*00e0*/  UIADD3.X UR5, URZ, UR5, URZ, UP1, !UPT ;  /* 0x000000053f057290 */ /* 0x000fce0008ffe43f */
[----:B------:R0:W-:Y:S02]  /*00f0*/  UTMACCTL.PF [UR6] ;  /* 0x00000000060079b9 */ /* 0x0001e40008040000 */
[----:B------:R0:W-:Y:S02]  /*0100*/  UTMACCTL.PF [UR4] ;  /* 0x00000000040079b9 */ /* 0x0001e40008040000 */
[----:B0-----:R-:W-:Y:S01]  /*0110*/  NOP ;  /* 0x0000000000007918 */ /* 0x001fe20000000000 */
.L_x_1:
[----:B------:R-:W-:Y:S05]  /*0120*/  BSYNC B0 ;  /* 0x0000000000007941 */ /* 0x000fea0003800000 */
.L_x_0:
[----:B------:R-:W0:Y:S02]  /*0130*/  SHFL.IDX PT, R2, R0, RZ, 0x1f ;  /* 0x00001fff00027589 */ /* 0x000e2400000e0000 */
[----:B0-----:R-:W-:-:S13]  /*0140*/  ISETP.NE.AND P0, PT, R2, RZ, PT ;  /* 0x000000ff0200720c */ /* 0x001fda0003f05270 */
[----:B------:R-:W-:Y:S05]  /*0150*/  @P0 BRA `(.L_x_2) ;  /* 0x0000000000680947 */ /* 0x000fea0003800000 */
[----:B------:R-:W0:Y:S01]  /*0160*/  S2UR UR8, SR_CgaCtaId ;  /* 0x00000000000879c3 */ /* 0x000e220000008800 */
[----:B------:R-:W-:Y:S01]  /*0170*/  UMOV UR4, 0x400 ;  /* 0x0000040000047882 */ /* 0x000fe20000000000 */
[----:B------:R-:W-:Y:S01]  /*0180*/  UMOV UR5, 0x1 ;  /* 0x0000000100057882 */ /* 0x000fe20000000000 */
[----:B------:R-:W-:Y:S01]  /*0190*/  UMOV UR6, 0x100 ;  /* 0x0000010000067882 */ /* 0x000fe20000000000 */
[----:B------:R-:W-:Y:S01]  /*01a0*/  ELECT P0, URZ, PT ;  /* 0x00000000003f782f */ /* 0x000fe20003800000 */
[----:B------:R-:W-:-:S04]  /*01b0*/  UIADD3 UR6, -UR6, 0x100000, URZ ;  /* 0x0010000006067890 */ /* 0x000fc8000fffe13f */
[----:B------:R-:W-:Y:S02]  /*01c0*/  USHF.L.U32 UR7, UR6, 0xb, URZ ;  /* 0x0000000b06077899 */ /* 0x000fe4000800063f */
[----:B------:R-:W-:Y:S02]  /*01d0*/  USHF.L.U32 UR6, UR6, 0x1, URZ ;  /* 0x0000000106067899 */ /* 0x000fe4000800063f */
[----:B0-----:R-:W-:Y:S02]  /*01e0*/  ULEA UR8, UR8, UR4, 0x18 ;  /* 0x0000000408087291 */ /* 0x001fe4000f8ec03f */
[----:B------:R-:W-:-:S04]  /*01f0*/  UIADD3 UR4, -UR5, 0x100000, URZ ;  /* 0x0010000005047890 */ /* 0x000fc8000fffe13f */
[----:B------:R-:W-:Y:S02]  /*0200*/  USHF.L.U32 UR5, UR4, 0xb, URZ ;  /* 0x0000000b04057899 */ /* 0x000fe4000800063f */
[----:B------:R-:W-:Y:S01]  /*0210*/  USHF.L.U32 UR4, UR4, 0x1, URZ ;  /* 0x0000000104047899 */ /* 0x000fe2000800063f */
[----:B------:R-:W0:Y:S11]  /*0220*/  FENCE.VIEW.ASYNC.S ;  /* 0x00000000000073c6 */ /* 0x000e360000000000 */
[----:B0-----:R0:W1:Y:S01]  /*0230*/  SYNCS.EXCH.64 URZ, [UR8], UR4 ;  /* 0x00000004083f75b2 */ /* 0x0010620008000100 */
[----:B------:R0:W2:Y:S01]  /*0240*/  SYNCS.EXCH.64 URZ, [UR8+0x30], UR6 ;  /* 0x00003006083f75b2 */ /* 0x0000a20008000100 */
[----:B------:R0:W3:Y:S01]  /*0250*/  SYNCS.EXCH.64 URZ, [UR8+0x8], UR4 ;  /* 0x00000804083f75b2 */ /* 0x0000e20008000100 */
[----:B------:R0:W4:Y:S01]  /*0260*/  SYNCS.EXCH.64 URZ, [UR8+0x38], UR6 ;  /* 0x00003806083f75b2 */ /* 0x0001220008000100 */
[----:B------:R0:W0:Y:S01]  /*0270*/  SYNCS.EXCH.64 URZ, [UR8+0x10], UR4 ;  /* 0x00001004083f75b2 */ /* 0x0000220008000100 */
[----:B------:R0:W0:Y:S01]  /*0280*/  SYNCS.EXCH.64 URZ, [UR8+0x40], UR6 ;  /* 0x00004006083f75b2 */ /* 0x0000220008000100 */
[----:B------:R0:W0:Y:S01]  /*0290*/  SYNCS.EXCH.64 URZ, [UR8+0x18], UR4 ;  /* 0x00001804083f75b2 */ /* 0x0000220008000100 */
[----:B------:R0:W0:Y:S01]  /*02a0*/  SYNCS.EXCH.64 URZ, [UR8+0x48], UR6 ;  /* 0x00004806083f75b2 */ /* 0x0000220008000100 */
[----:B------:R0:W0:Y:S01]  /*02b0*/  SYNCS.EXCH.64 URZ, [UR8+0x20], UR4 ;  /* 0x00002004083f75b2 */ /* 0x0000220008000100 */
[----:B------:R0:W0:Y:S01]  /*02c0*/  SYNCS.EXCH.64 URZ, [UR8+0x50], UR6 ;  /* 0x00005006083f75b2 */ /* 0x0000220008000100 */
[----:B------:R0:W0:Y:S01]  /*02d0*/  SYNCS.EXCH.64 URZ, [UR8+0x28], UR4 ;  /* 0x00002804083f75b2 */ /* 0x0000220008000100 */
[----:B------:R0:W0:Y:S01]  /*02e0*/  SYNCS.EXCH.64 URZ, [UR8+0x58], UR6 ;  /* 0x00005806083f75b2 */ /* 0x0000220008000100 */
[----:B------:R-:W-:Y:S01]  /*02f0*/  NOP ;  /* 0x0000000000007918 */ /* 0x000fe20000000000 */
.L_x_2:
[----:B------:R-:W5:Y:S01]  /*0300*/  SHFL.IDX PT, R0, R0, RZ, 0x1f ;  /* 0x00001fff00007589 */ /* 0x000f6200000e0000 */
[----:B------:R-:W-:Y:S01]  /*0310*/  ELECT P0, URZ, PT ;  /* 0x00000000003f782f */ /* 0x000fe20003800000 */
[----:B------:R-:W1:Y:S01]  /*0320*/  LDC R2, c[0x0][0x65c] ;  /* 0x00019700ff027b82 */ /* 0x000e620000000800 */
[----:B------:R-:W-:Y:S01]  /*0330*/  SHF.R.S32.HI R7, RZ, 0x1f, R4 ;  /* 0x0000001fff077819 */ /* 0x000fe20000011404 */
[----:B------:R-:W2:Y:S01]  /*0340*/  S2R R5, SR_CTAID.Y ;  /* 0x0000000000057919 */ /* 0x000ea20000002600 */
[----:B0-----:R-:W-:Y:S01]  /*0350*/  UMOV UR4, 0x20 ;  /* 0x0000002000047882 */ /* 0x001fe20000000000 */
[----:B------:R-:W-:Y:S01]  /*0360*/  NOP ;  /* 0x0000000000007918 */ /* 0x000fe20000000000 */
[----:B------:R-:W-:Y:S01]  /*0370*/  LEA.HI R7, R7, R4, RZ, 0x2 ;  /* 0x0000000407077211 */ /* 0x000fe200078f10ff */
[----:B------:R-:W0:Y:S01]  /*0380*/  S2R R6, SR_CTAID.X ;  /* 0x0000000000067919 */ /* 0x000e220000002500 */
[----:B------:R-:W-:Y:S01]  /*0390*/  ISETP.NE.AND P2, PT, R10, RZ, PT ;  /* 0x000000ff0a00720c */ /* 0x000fe20003f45270 */
[----:B------:R-:W-:Y:S01]  /*03a0*/  NOP ;  /* 0x0000000000007918 */ /* 0x000fe20000000000 */
[----:B------:R-:W-:-:S02]  /*03b0*/  LOP3.LUT R7, R7, 0xfffffffc, RZ, 0xc0, !PT ;  /* 0xfffffffc07077812 */ /* 0x000fc400078ec0ff */
[----:B-----5:R-:W-:Y:S02]  /*03c0*/  ISETP.NE.OR P0, PT, R0, RZ, !P0 ;  /* 0x000000ff0000720c */ /* 0x020fe40004705670 */
[----:B-1----:R-:W-:-:S04]  /*03d0*/  ISETP.NE.AND P3, PT, R2, 0x1, PT ;  /* 0x000000010200780c */ /* 0x002fc80003f65270 */
[----:B------:R-:W-:Y:S01]  /*03e0*/  P2R R0, PR, RZ, 0x8 ;  /* 0x00000008ff007803 */ /* 0x000fe20000000000 */
[----:B------:R-:W-:Y:S01]  /*03f0*/  IMAD.IADD R0, R4, 0x1, -R7 ;  /* 0x0000000104007824 */ /* 0x000fe200078e0a07 */
[----:B------:R-:W-:Y:S01]  /*0400*/  LOP3.LUT R4, R3, 0x7f, RZ, 0xc0, !PT ;  /* 0x0000007f03047812 */ /* 0x000fe200078ec0ff */
[----:B------:R-:W-:-:S03]  /*0410*/  IMAD.MOV.U32 R7, RZ, RZ, RZ ;  /* 0x000000ffff077224 */ /* 0x000fc600078e00ff */
[----:B------:R-:W-:Y:S01]  /*0420*/  ISETP.NE.AND P1, PT, R0, 0x3, PT ;  /* 0x000000030000780c */ /* 0x000fe20003f25270 */
[----:B------:R-:W-:Y:S01]  /*0430*/  VOTEU.ALL UP0, P0 ;  /* 0x00000000003f7886 */ /* 0x000fe20000000000 */
[----:B------:R-:W-:Y:S01]  /*0440*/  VOTEU.ALL UP1, P0 ;  /* 0x00000000003f7886 */ /* 0x000fe20000020000 */
[----:B------:R-:W0:Y:S01]  /*0450*/  @P3 LDC R17, c[0x0][0x10] ;  /* 0x00000400ff113b82 */ /* 0x000e220000000800 */
[----:B--2---:R-:W-:Y:S02]  /*0460*/  @P3 IMAD.MOV.U32 R8, RZ, RZ, R5 ;  /* 0x000000ffff083224 */ /* 0x004fe400078e0005 */
[----:B------:R-:W-:Y:S01]  /*0470*/  @!UP0 UMOV UR6, 0x400 ;  /* 0x0000040000068882 */ /* 0x000fe20000000000 */
[----:B------:R-:W-:-:S04]  /*0480*/  @!UP0 UIADD3 UR4, -UR4, 0x100000, URZ ;  /* 0x0010000004048890 */ /* 0x000fc8000fffe13f */
[----:B------:R-:W-:Y:S02]  /*0490*/  @!UP0 USHF.L.U32 UR5, UR4, 0xb, URZ ;  /* 0x0000000b04058899 */ /* 0x000fe4000800063f */
[----:B------:R-:W-:Y:S01]  /*04a0*/  @!UP0 USHF.L.U32 UR4, UR4, 0x1, URZ ;  /* 0x0000000104048899 */ /* 0x000fe2000800063f */
[----:B------:R-:W-:Y:S01]  /*04b0*/  @P3 IMAD.MOV.U32 R9, RZ, RZ, RZ ;  /* 0x000000ffff093224 */ /* 0x000fe200078e00ff */
[----:B------:R-:W1:Y:S08]  /*04c0*/  @!UP0 S2UR UR7, SR_CgaCtaId ;  /* 0x00000000000789c3 */ /* 0x000e700000008800 */
[----:B------:R-:W2:Y:S01]  /*04d0*/  @!P3 LDC R11, c[0x0][0xc] ;  /* 0x00000300ff0bbb82 */ /* 0x000ea20000000800 */
[----:B0-----:R-:W-:Y:S01]  /*04e0*/  @P3 IMAD.WIDE.U32 R16, R6, R17, R8 ;  /* 0x0000001106103225 */ /* 0x001fe200078e0008 */
[----:B-1----:R-:W-:Y:S01]  /*04f0*/  @!UP0 ULEA UR8, UR7, UR6, 0x18 ;  /* 0x0000000607088291 */ /* 0x002fe2000f8ec03f */
[----:B------:R-:W-:-:S02]  /*0500*/  VOTEU.ALL UP0, P0 ;  /* 0x00000000003f7886 */ /* 0x000fc40000000000 */
[----:B------:R-:W-:Y:S01]  /*0510*/  ULDC UR6, c[0x0][0xc] ;  /* 0x0000030000067ab9 */ /* 0x000fe20000000800 */
[----:B------:R-:W-:Y:S01]  /*0520*/  ISETP.EQ.OR P0, PT, R0, RZ, !P1 ;  /* 0x000000ff0000720c */ /* 0x000fe20004f02670 */
[----:B------:R-:W-:-:S03]  /*0530*/  ULDC UR7, c[0x0][0x10] ;  /* 0x0000040000077ab9 */ /* 0x000fc60000000800 */
[C---:B------:R-:W-:Y:S01]  /*0540*/  ISETP.EQ.AND P0, PT, R10.reuse, RZ, P0 ;  /* 0x000000ff0a00720c */ /* 0x040fe20000702270 */
[----:B------:R-:W-:Y:S02]  /*0550*/  VIADD R10, R10, 0xffffffff ;  /* 0xffffffff0a0a7836 */ /* 0x000fe40000000000 */
[----:B--2---:R-:W-:Y:S01]  /*0560*/  @!P3 IMAD.WIDE.U32 R8, R11, R5, R6 ;  /* 0x000000050b08b225 */ /* 0x004fe200078e0006 */
[----:B------:R-:W0:Y:S02]  /*0570*/  FENCE.VIEW.ASYNC.S ;  /* 0x00000000000073c6 */ /* 0x000e240000000000 */
[----:B0-----:R-:W3:Y:S01]  /*0580*/  @!UP0 SYNCS.EXCH.64 URZ, [UR8+0x70], UR4 ;  /* 0x00007004083f85b2 */ /* 0x001ee20008000100 */
[----:B------:R-:W-:Y:S01]  /*0590*/  SEL R18, RZ, 0x1, !P0 ;  /* 0x00000001ff127807 */ /* 0x000fe20004000000 */
[----:B------:R-:W-:Y:S01]  /*05a0*/  @P3 IMAD.MOV.U32 R11, RZ, RZ, RZ ;  /* 0x000000ffff0b3224 */ /* 0x000fe200078e00ff */
[----:B------:R-:W-:Y:S01]  /*05b0*/  ISETP.GE.U32.AND P1, PT, R10, 0x2, PT ;  /* 0x000000020a00780c */ /* 0x000fe20003f26070 */
[----:B------:R-:W-:-:S02]  /*05c0*/  @!P3 IMAD.MOV.U32 R16, RZ, RZ, R8 ;  /* 0x000000ffff10b224 */ /* 0x000fc400078e0008 */
[----:B------:R-:W-:Y:S01]  /*05d0*/  @P3 IMAD.IADD R17, R17, 0x1, R11 ;  /* 0x0000000111113824 */ /* 0x000fe200078e020b */
[----:B------:R-:W-:Y:S01]  /*05e0*/  SEL R18, R18, 0x2, P1 ;  /* 0x0000000212127807 */ /* 0x000fe20000800000 */
[----:B------:R-:W-:Y:S01]  /*05f0*/  @!P3 IMAD.MOV.U32 R17, RZ, RZ, R9 ;  /* 0x000000ffff11b224 */ /* 0x000fe200078e0009 */
[----:B------:R0:W3:Y:S01]  /*0600*/  @!UP1 SYNCS.EXCH.64 URZ, [UR8+0x78], UR4 ;  /* 0x00007804083f95b2 */ /* 0x0000e20008000100 */
[----:B------:R-:W-:Y:S01]  /*0610*/  NOP ;  /* 0x0000000000007918 */ /* 0x000fe20000000000 */
[----:B0-----:R-:W-:-:S03]  /*0620*/  UIMAD.WIDE.U32 UR4, UR6, UR7, URZ ;  /* 0x00000007060472a5 */ /* 0x001fc6000f8e003f */
[----:B------:R-:W-:Y:S02]  /*0630*/  ULDC UR6, c[0x0][0x14] ;  /* 0x0000050000067ab9 */ /* 0x000fe40000000800 */
[----:B------:R-:W-:Y:S02]  /*0640*/  UIMAD.WIDE.U32 UR36, UR4, UR6, URZ ;  /* 0x00000006042472a5 */ /* 0x000fe4000f8e003f */
[----:B------:R-:W-:-:S04]  /*0650*/  UIMAD UR42, UR5, UR6, URZ ;  /* 0x00000006052a72a4 */ /* 0x000fc8000f8e023f */
[----:B------:R-:W-:Y:S01]  /*0660*/  UIADD3 UR42, UR37, UR42, URZ ;  /* 0x0000002a252a7290 */ /* 0x000fe2000fffe03f */
[----:B---34-:R-:W-:Y:S06]  /*0670*/  BAR.SYNC.DEFER_BLOCKING 0x0 ;  /* 0x0000000000007b1d */ /* 0x018fec0000010000 */
[----:B------:R-:W-:Y:S05]  /*0680*/  @!P2 BRA `(.L_x_3) ;  /* 0x0000003400e0a947 */ /* 0x000fea0003800000 */
[----:B------:R-:W-:-:S13]  /*0690*/  ISETP.GT.U32.AND P0, PT, R10, 0x1, PT ;  /* 0x000000010a00780c */ /* 0x000fda0003f04070 */
[----:B------:R-:W-:Y:S05]  /*06a0*/  @P0 EXIT ;  /* 0x000000000000094d */ /* 0x000fea0003800000 */
[----:B------:R-:W-:Y:S01]  /*06b0*/  ULDC.64 UR4, c[0x0][0x650] ;  /* 0x0001940000047ab9 */ /* 0x000fe20000000a00 */
[----:B------:R-:W-:Y:S01]  /*06c0*/  PRMT R0, RZ, 0x7610, R0 ;  /* 0x00007610ff007816 */ /* 0x000fe20000000000 */
[----:B------:R-:W-:Y:S01]  /*06d0*/  IMAD.MOV.U32 R65, RZ, RZ, -0x1 ;  /* 0xffffffffff417424 */ /* 0x000fe200078e00ff */
[----:B------:R-:W-:Y:S01]  /*06e0*/  ISETP.GE.U32.AND P0, PT, R16, UR4, PT ;  /* 0x0000000410007c0c */ /* 0x000fe2000bf06070 */
[----:B------:R-:W-:Y:S02]  /*06f0*/  IMAD.MOV.U32 R64, RZ, RZ, -0x1 ;  /* 0xffffffffff407424 */ /* 0x000fe400078e00ff */
[----:B------:R-:W-:Y:S01]  /*0700*/  IMAD.MOV.U32 R67, RZ, RZ, -0x1 ;  /* 0xffffffffff437424 */ /* 0x000fe200078e00ff */
[----:B------:R-:W-:-:S13]  /*0710*/  ISETP.GE.U32.AND.EX P0, PT, R17, UR5, PT, P0 ;  /* 0x0000000511007c0c */ /* 0x000fda000bf06100 */
[----:B------:R-:W-:Y:S05]  /*0720*/  @P0 BRA `(.L_x_4) ;  /* 0x0000000400540947 */ /* 0x000fea0003800000 */
[----:B------:R-:W0:Y:S01]  /*0730*/  LDC.64 R20, c[0x0][0x628] ;  /* 0x00018a00ff147b82 */ /* 0x000e220000000a00 */
[----:B------:R-:W-:Y:S02]  /*0740*/  IMAD.MOV.U32 R8, RZ, RZ, R16 ;  /* 0x000000ffff087224 */ /* 0x000fe400078e0010 */
[----:B------:R-:W-:-:S05]  /*0750*/  IMAD.MOV.U32 R9, RZ, RZ, R17 ;  /* 0x000000ffff097224 */ /* 0x000fca00078e0011 */
[----:B------:R-:W1:Y:S08]  /*0760*/  LDC R0, c[0x0][0x630] ;  /* 0x00018c00ff007b82 */ /* 0x000e700000000800 */
[----:B------:R-:W2:Y:S01]  /*0770*/  LDC.64 R22, c[0x0][0x620] ;  /* 0x00018800ff167b82 */ /* 0x000ea20000000a00 */
[----:B0-----:R-:W-:-:S04]  /*0780*/  ISETP.NE.U32.AND P0, PT, R20, RZ, PT ;  /* 0x000000ff1400720c */ /* 0x001fc80003f05070 */
[----:B------:R-:W-:-:S13]  /*0790*/  ISETP.NE.AND.EX P0, PT, R21, RZ, PT, P0 ;  /* 0x000000ff1500720c */ /* 0x000fda0003f05300 */
[----:B-12---:R-:W-:Y:S05]  /*07a0*/  @!P0 BRA `(.L_x_5) ;  /* 0x0000000000288947 */ /* 0x006fea0003800000 */
[----:B------:R-:W0:Y:S02]  /*07b0*/  LDC R13, c[0x0][0x634] ;  /* 0x00018d00ff0d7b82 */ /* 0x000e240000000800 */
[----:B0-----:R-:W-:-:S05]  /*07c0*/  IADD3 R13, P0, R16, R13, RZ ;  /* 0x0000000d100d7210 */ /* 0x001fca0007f1e0ff */
[----:B------:R-:W-:-:S04]  /*07d0*/  IMAD.X R15, RZ, RZ, R17, P0 ;  /* 0x000000ffff0f7224 */ /* 0x000fc800000e0611 */
[----:B------:R-:W-:-:S04]  /*07e0*/  IMAD.WIDE.U32 R8, R15, R20, RZ ;  /* 0x000000140f087225 */ /* 0x000fc800078e00ff */
[----:B------:R-:W-:-:S04]  /*07f0*/  IMAD.WIDE.U32 R10, P0, R13, R21, R8 ;  /* 0x000000150d0a7225 */ /* 0x000fc80007800008 */
[----:B------:R-:W-:-:S04]  /*0800*/  IMAD.WIDE.U32 R8, R13, R20, RZ ;  /* 0x000000140d087225 */ /* 0x000fc800078e00ff */
[----:B------:R-:W-:Y:S01]  /*0810*/  IMAD.X R13, RZ, RZ, RZ, P0 ;  /* 0x000000ffff0d7224 */ /* 0x000fe200000e06ff */
[----:B------:R-:W-:Y:S01]  /*0820*/  IADD3 RZ, P0, R9, R10, RZ ;  /* 0x0000000a09ff7210 */ /* 0x000fe20007f1e0ff */
[----:B------:R-:W-:-:S04]  /*0830*/  IMAD.MOV.U32 R12, RZ, RZ, R11 ;  /* 0x000000ffff0c7224 */ /* 0x000fc800078e000b */
[----:B------:R-:W-:-:S08]  /*0840*/  IMAD.WIDE.U32.X R8, R15, R21, R12, P0 ;  /* 0x000000150f087225 */ /* 0x000fd000000e040c */
.L_x_5:
[-CC-:B------:R-:W-:Y:S01]  /*0850*/  SHF.R.U64 R67, R8, R0.reuse, R9.reuse ;  /* 0x0000000008437219 */ /* 0x180fe20000001209 */
[----:B------:R-:W0:Y:S01]  /*0860*/  LDC R12, c[0x0][0x618] ;  /* 0x00018600ff0c7b82 */ /* 0x000e220000000800 */
[----:B------:R-:W-:Y:S01]  /*0870*/  SHF.R.U32.HI R7, RZ, R0, R9 ;  /* 0x00000000ff077219 */ /* 0x000fe20000011609 */
[----:B------:R-:W-:Y:S01]  /*0880*/  ULDC UR4, c[0x0][0x150] ;  /* 0x0000540000047ab9 */ /* 0x000fe20000000800 */
[----:B------:R-:W-:Y:S02]  /*0890*/  IADD3 R11, P0, RZ, -R67, RZ ;  /* 0x80000043ff0b7210 */ /* 0x000fe40007f1e0ff */
[----:B------:R-:W-:-:S03]  /*08a0*/  I2FP.F32.U32 R0, R6 ;  /* 0x0000000600007245 */ /* 0x000fc60000201000 */
[----:B------:R-:W1:Y:S01]  /*08b0*/  LDC.64 R30, c[0x0][0x640] ;  /* 0x00019000ff1e7b82 */ /* 0x000e620000000a00 */
[----:B------:R-:W-:Y:S02]  /*08c0*/  IMAD.X R13, RZ, RZ, ~R7, P0 ;  /* 0x000000ffff0d7224 */ /* 0x000fe400000e0e07 */
[----:B------:R-:W-:Y:S01]  /*08d0*/  FMUL R0, R0, UR4 ;  /* 0x0000000400007c20 */ /* 0x000fe20008400000 */
[----:B------:R-:W-:Y:S01]  /*08e0*/  IMAD.WIDE.U32 R8, R11, R22, R16 ;  /* 0x000000160b087225 */ /* 0x000fe200078e0010 */
[----:B------:R-:W-:-:S03]  /*08f0*/  ULDC UR4, c[0x0][0x154] ;  /* 0x0000550000047ab9 */ /* 0x000fc60000000800 */
[----:B------:R-:W-:Y:S01]  /*0900*/  IMAD R10, R13, R22, RZ ;  /* 0x000000160d0a7224 */ /* 0x000fe200078e02ff */
[----:B------:R-:W2:Y:S01]  /*0910*/  LDC R7, c[0x0][0x144] ;  /* 0x00005100ff077b82 */ /* 0x000ea20000000800 */
[----:B------:R-:W3:Y:S02]  /*0920*/  F2I.U32.TRUNC.NTZ R0, R0 ;  /* 0x0000000000007305 */ /* 0x000ee4000020f000 */
[----:B------:R-:W-:-:S04]  /*0930*/  IMAD R11, R11, R23, R10 ;  /* 0x000000170b0b7224 */ /* 0x000fc800078e020a */
[----:B------:R-:W-:Y:S01]  /*0940*/  IMAD.IADD R9, R9, 0x1, R11 ;  /* 0x0000000109097824 */ /* 0x000fe200078e020b */
[----:B------:R-:W4:Y:S01]  /*0950*/  LDC R24, c[0x0][0x608] ;  /* 0x00018200ff187b82 */ /* 0x000f220000000800 */
[----:B------:R-:W-:-:S03]  /*0960*/  IMAD.MOV.U32 R11, RZ, RZ, -0x1 ;  /* 0xffffffffff0b7424 */ /* 0x000fc600078e00ff */
[-CC-:B0-----:R-:W-:Y:S02]  /*0970*/  SHF.R.U64 R22, R8, R12.reuse, R9.reuse ;  /* 0x0000000c08167219 */ /* 0x181fe40000001209 */
[----:B------:R-:W-:Y:S02]  /*0980*/  I2FP.F32.U32 R8, R5 ;  /* 0x0000000500087245 */ /* 0x000fe40000201000 */
[----:B------:R-:W0:Y:S01]  /*0990*/  LDC R28, c[0x0][0x658] ;  /* 0x00019600ff1c7b82 */ /* 0x000e220000000800 */
[----:B-1----:R-:W-:Y:S01]  /*09a0*/  ISETP.NE.U32.AND P0, PT, R30, RZ, PT ;  /* 0x000000ff1e00720c */ /* 0x002fe20003f05070 */
[----:B---3--:R-:W-:Y:S02]  /*09b0*/  IMAD.MOV R10, RZ, RZ, -R0 ;  /* 0x000000ffff0a7224 */ /* 0x008fe400078e0a00 */
[----:B------:R-:W-:Y:S01]  /*09c0*/  FMUL R8, R8, UR4 ;  /* 0x0000000408087c20 */ /* 0x000fe20008400000 */
[----:B------:R-:W-:Y:S02]  /*09d0*/  SHF.R.U32.HI R9, RZ, R12, R9 ;  /* 0x0000000cff097219 */ /* 0x000fe40000011609 */
[----:B------:R-:W-:Y:S01]  /*09e0*/  ISETP.NE.AND.EX P0, PT, R31, RZ, PT, P0 ;  /* 0x000000ff1f00720c */ /* 0x000fe20003f05300 */
[----:B------:R1:W3:Y:S01]  /*09f0*/  F2I.U32.TRUNC.NTZ R15, R8 ;  /* 0x00000008000f7305 */ /* 0x0002e2000020f000 */
[----:B------:R-:W1:Y:S01]  /*0a00*/  LDC R20, c[0x0][0x148] ;  /* 0x00005200ff147b82 */ /* 0x000e620000000800 */
[----:B--2---:R-:W-:-:S07]  /*0a10*/  IMAD R0, R7, R10, R6 ;  /* 0x0000000a07007224 */ /* 0x004fce00078e0206 */
[----:B------:R-:W2:Y:S01]  /*0a20*/  LDC R26, c[0x0][0x600] ;  /* 0x00018000ff1a7b82 */ /* 0x000ea20000000800 */
[-CC-:B----4-:R-:W-:Y:S02]  /*0a30*/  SHF.R.U64 R32, R22, R24.reuse, R9.reuse ;  /* 0x0000001816207219 */ /* 0x190fe40000001209 */
[----:B------:R-:W-:Y:S01]  /*0a40*/  SHF.R.U32.HI R7, RZ, R24, R9 ;  /* 0x00000018ff077219 */ /* 0x000fe20000011609 */
[----:B------:R-:W-:-:S04]  /*0a50*/  IMAD.MOV.U32 R9, RZ, RZ, 0x1 ;  /* 0x00000001ff097424 */ /* 0x000fc800078e00ff */
[----:B------:R-:W4:Y:S01]  /*0a60*/  LDC R21, c[0x0][0x648] ;  /* 0x00019200ff157b82 */ /* 0x000f220000000800 */
[-C--:B0-----:R-:W-:Y:S02]  /*0a70*/  SHF.L.U32 R6, R11, R28.reuse, RZ ;  /* 0x0000001c0b067219 */ /* 0x081fe400000006ff */
[--C-:B------:R-:W-:Y:S02]  /*0a80*/  SHF.R.U64 R24, R32, R28, R7.reuse ;  /* 0x0000001c20187219 */ /* 0x100fe40000001207 */
[----:B------:R-:W-:Y:S02]  /*0a90*/  LOP3.LUT R13, RZ, R6, RZ, 0x33, !PT ;  /* 0x00000006ff0d7212 */ /* 0x000fe400078e33ff */
[-C--:B------:R-:W-:Y:S01]  /*0aa0*/  SHF.R.U32.HI R7, RZ, R28.reuse, R7 ;  /* 0x0000001cff077219 */ /* 0x080fe20000011607 */
[----:B------:R-:W0:Y:S01]  /*0ab0*/  LDC R23, c[0x0][0x638] ;  /* 0x00018e00ff177b82 */ /* 0x000e220000000800 */
[----:B------:R-:W-:Y:S01]  /*0ac0*/  SHF.L.U32 R12, R9, R28, RZ ;  /* 0x0000001c090c7219 */ /* 0x000fe200000006ff */
[----:B------:R-:W-:-:S06]  /*0ad0*/  IMAD.MOV.U32 R6, RZ, RZ, R24 ;  /* 0x000000ffff067224 */ /* 0x000fcc00078e0018 */
[----:B------:R-:W0:Y:S01]  /*0ae0*/  LDC R65, c[0x0][0x610] ;  /* 0x00018400ff417b82 */ /* 0x000e220000000800 */
[----:B-1-3--:R-:W-:Y:S05]  /*0af0*/  @!P0 BRA `(.L_x_6) ;  /* 0x0000000000288947 */ /* 0x00afea0003800000 */
[----:B------:R-:W1:Y:S02]  /*0b00*/  LDC R11, c[0x0][0x64c] ;  /* 0x00019300ff0b7b82 */ /* 0x000e640000000800 */
[----:B-1----:R-:W-:-:S05]  /*0b10*/  IADD3 R11, P0, R24, R11, RZ ;  /* 0x0000000b180b7210 */ /* 0x002fca0007f1e0ff */
        /* <DEDUP_REMOVED lines=8> */
.L_x_6:
[----:B----4-:R-:W-:Y:S01]  /*0ba0*/  SHF.R.U64 R6, R6, R21, R7 ;  /* 0x0000001506067219 */ /* 0x010fe20000001207 */
[----:B--2---:R-:W-:Y:S01]  /*0bb0*/  VIADD R7, R26, 0xffffffff ;  /* 0xffffffff1a077836 */ /* 0x004fe20000000000 */
[----:B------:R-:W-:Y:S01]  /*0bc0*/  LOP3.LUT R13, R32, R13, RZ, 0xc0, !PT ;  /* 0x0000000d200d7212 */ /* 0x000fe200078ec0ff */
[----:B------:R-:W-:Y:S02]  /*0bd0*/  IMAD.MOV R15, RZ, RZ, -R15 ;  /* 0x000000ffff0f7224 */ /* 0x000fe400078e0a0f */
[----:B------:R-:W-:Y:S02]  /*0be0*/  IMAD.MOV R8, RZ, RZ, -R6 ;  /* 0x000000ffff087224 */ /* 0x000fe400078e0a06 */
[----:B------:R-:W-:Y:S01]  /*0bf0*/  IMAD R13, R12, R6, R13 ;  /* 0x000000060c0d7224 */ /* 0x000fe200078e020d */
[----:B------:R-:W-:Y:S01]  /*0c00*/  LOP3.LUT R6, R22, R7, RZ, 0xc0, !PT ;  /* 0x0000000716067212 */ /* 0x000fe200078ec0ff */
[----:B------:R-:W-:Y:S02]  /*0c10*/  @P3 IMAD R0, R20, R15, R5 ;  /* 0x0000000f14003224 */ /* 0x000fe400078e0205 */
[----:B0-----:R-:W-:-:S02]  /*0c20*/  IMAD R5, R8, R23, R24 ;  /* 0x0000001708057224 */ /* 0x001fc400078e0218 */
[----:B------:R-:W-:Y:S02]  /*0c30*/  IMAD R65, R13, R65, R0 ;  /* 0x000000410d417224 */ /* 0x000fe400078e0200 */
[----:B------:R-:W-:Y:S02]  /*0c40*/  IMAD R6, R5, R26, R6 ;  /* 0x0000001a05067224 */ /* 0x000fe400078e0206 */
[----:B------:R-:W-:-:S03]  /*0c50*/  IMAD.MOV.U32 R0, RZ, RZ, 0x1 ;  /* 0x00000001ff007424 */ /* 0x000fc600078e00ff */
[----:B------:R-:W-:Y:S02]  /*0c60*/  SEL R64, R6, R65, !P3 ;  /* 0x0000004106407207 */ /* 0x000fe40005800000 */
[----:B------:R-:W-:-:S07]  /*0c70*/  SEL R65, R65, R6, !P3 ;  /* 0x0000000641417207 */ /* 0x000fce0005800000 */
.L_x_4:
[----:B------:R-:W-:-:S08]  /*0c80*/  NOP ;  /* 0x0000000000007918 */ /* 0x000fd00000000000 */
[----:B------:R-:W0:Y:S02]  /*0c90*/  USETMAXREG.TRY_ALLOC.CTAPOOL UP0, 0xe8 ;  /* 0x000000e8000079c8 */ /* 0x000e240008000600 */
[----:B0-----:R-:W-:-:S13]  /*0ca0*/  PLOP3.LUT P0, PT, PT, PT, UP0, 0x80, 0x0 ;  /* 0x000000000000781c */ /* 0x001fda0003f0f008 */
[----:B------:R-:W-:Y:S05]  /*0cb0*/  @!P0 BRA `(.L_x_4) ;  /* 0xfffffffc00f08947 */ /* 0x000fea000383ffff */
[----:B------:R-:W-:Y:S01]  /*0cc0*/  ULDC.64 UR4, c[0x0][0x598] ;  /* 0x0001660000047ab9 */ /* 0x000fe20000000a00 */
[----:B------:R-:W-:Y:S01]  /*0cd0*/  ULDC.64 UR38, c[0x0][0x208] ;  /* 0x0000820000267ab9 */ /* 0x000fe20000000a00 */
[----:B------:R-:W-:-:S04]  /*0ce0*/  ISETP.NE.U32.AND P0, PT, RZ, UR4, PT ;  /* 0x00000004ff007c0c */ /* 0x000fc8000bf05070 */
[----:B------:R-:W-:-:S13]  /*0cf0*/  ISETP.NE.AND.EX P0, PT, RZ, UR5, PT, P0 ;  /* 0x00000005ff007c0c */ /* 0x000fda000bf05300 */
[----:B------:R-:W-:Y:S05]  /*0d00*/  @!P0 BRA `(.L_x_7) ;  /* 0x00000000001c8947 */ /* 0x000fea0003800000 */
[----:B------:R-:W0:Y:S02]  /*0d10*/  LDC.64 R6, c[0x0][0x598] ;  /* 0x00016600ff067b82 */ /* 0x000e240000000a00 */
[----:B0-----:R-:W2:Y:S02]  /*0d20*/  LDG.E.64 R6, desc[UR38][R6.64] ;  /* 0x0000002606067981 */ /* 0x001ea4000c1e1b00 */
[----:B--2---:R-:W-:-:S04]  /*0d30*/  ISETP.NE.U32.AND P0, PT, R6, RZ, PT ;  /* 0x000000ff0600720c */ /* 0x004fc80003f05070 */
[----:B------:R-:W-:-:S13]  /*0d40*/  ISETP.NE.AND.EX P0, PT, R7, RZ, PT, P0 ;  /* 0x000000ff0700720c */ /* 0x000fda0003f05300 */
[----:B------:R-:W-:Y:S05]  /*0d50*/  @!P0 BRA `(.L_x_7) ;  /* 0x0000000000088947 */ /* 0x000fea0003800000 */
[----:B------:R0:W5:Y:S01]  /*0d60*/  LD.E R19, desc[UR38][R6.64] ;  /* 0x0000002606137980 */ /* 0x000162000c101900 */
[----:B------:R-:W-:Y:S05]  /*0d70*/  BRA `(.L_x_8) ;  /* 0x0000000000247947 */ /* 0x000fea0003800000 */
.L_x_7:
[----:B------:R-:W-:Y:S02]  /*0d80*/  ULDC.64 UR4, c[0x0][0x588] ;  /* 0x0001620000047ab9 */ /* 0x000fe40000000a00 */
[----:B------:R-:W-:-:S04]  /*0d90*/  ISETP.NE.U32.AND P0, PT, RZ, UR4, PT ;  /* 0x00000004ff007c0c */ /* 0x000fc8000bf05070 */
[----:B------:R-:W-:-:S13]  /*0da0*/  ISETP.NE.AND.EX P0, PT, RZ, UR5, PT, P0 ;  /* 0x00000005ff007c0c */ /* 0x000fda000bf05300 */
[----:B------:R-:W-:Y:S05]  /*0db0*/  @!P0 BRA `(.L_x_9) ;  /* 0x00000000000c8947 */ /* 0x000fea0003800000 */
[----:B------:R-:W0:Y:S02]  /*0dc0*/  LDC.64 R6, c[0x0][0x588] ;  /* 0x00016200ff067b82 */ /* 0x000e240000000a00 */
[----:B0-----:R1:W5:Y:S01]  /*0dd0*/  LDG.E R19, desc[UR38][R6.64] ;  /* 0x0000002606137981 */ /* 0x001362000c1e1900 */
[----:B------:R-:W-:Y:S05]  /*0de0*/  BRA `(.L_x_8) ;  /* 0x0000000000087947 */ /* 0x000fea0003800000 */
.L_x_9:
[----:B------:R-:W-:Y:S02]  /*0df0*/  ULDC UR4, c[0x0][0x580] ;  /* 0x0001600000047ab9 */ /* 0x000fe40000000800 */
[----:B------:R-:W-:-:S07]  /*0e00*/  IMAD.U32 R19, RZ, RZ, UR4 ;  /* 0x00000004ff137e24 */ /* 0x000fce000f8e00ff */
.L_x_8:
[----:B------:R-:W-:Y:S02]  /*0e10*/  ULDC.64 UR4, c[0x0][0x5a0] ;  /* 0x0001680000047ab9 */ /* 0x000fe40000000a00 */
[----:B------:R-:W-:-:S04]  /*0e20*/  ISETP.NE.U32.AND P0, PT, RZ, UR4, PT ;  /* 0x00000004ff007c0c */ /* 0x000fc8000bf05070 */
[----:B------:R-:W-:-:S13]  /*0e30*/  ISETP.NE.AND.EX P0, PT, RZ, UR5, PT, P0 ;  /* 0x00000005ff007c0c */ /* 0x000fda000bf05300 */
[----:B------:R-:W-:Y:S05]  /*0e40*/  @!P0 BRA `(.L_x_10) ;  /* 0x00000000001c8947 */ /* 0x000fea0003800000 */
[----:B01----:R-:W0:Y:S02]  /*0e50*/  LDC.64 R6, c[0x0][0x5a0] ;  /* 0x00016800ff067b82 */ /* 0x003e240000000a00 */
[----:B0-----:R-:W2:Y:S02]  /*0e60*/  LDG.E.64 R6, desc[UR38][R6.64] ;  /* 0x0000002606067981 */ /* 0x001ea4000c1e1b00 */
[----:B--2---:R-:W-:-:S04]  /*0e70*/  ISETP.NE.U32.AND P0, PT, R6, RZ, PT ;  /* 0x000000ff0600720c */ /* 0x004fc80003f05070 */
[----:B------:R-:W-:-:S13]  /*0e80*/  ISETP.NE.AND.EX P0, PT, R7, RZ, PT, P0 ;  /* 0x000000ff0700720c */ /* 0x000fda0003f05300 */
[----:B------:R-:W-:Y:S05]  /*0e90*/  @!P0 BRA `(.L_x_10) ;  /* 0x0000000000088947 */ /* 0x000fea0003800000 */
[----:B------:R0:W5:Y:S01]  /*0ea0*/  LD.E R56, desc[UR38][R6.64] ;  /* 0x0000002606387980 */ /* 0x000162000c101900 */
[----:B------:R-:W-:Y:S05]  /*0eb0*/  BRA `(.L_x_11) ;  /* 0x0000000000247947 */ /* 0x000fea0003800000 */
.L_x_10:
[----:B------:R-:W-:Y:S02]  /*0ec0*/  ULDC.64 UR4, c[0x0][0x590] ;  /* 0x0001640000047ab9 */ /* 0x000fe40000000a00 */
[----:B------:R-:W-:-:S04]  /*0ed0*/  ISETP.NE.U32.AND P0, PT, RZ, UR4, PT ;  /* 0x00000004ff007c0c */ /* 0x000fc8000bf05070 */
[----:B------:R-:W-:-:S13]  /*0ee0*/  ISETP.NE.AND.EX P0, PT, RZ, UR5, PT, P0 ;  /* 0x00000005ff007c0c */ /* 0x000fda000bf05300 */
[----:B------:R-:W-:Y:S05]  /*0ef0*/  @!P0 BRA `(.L_x_12) ;  /* 0x00000000000c8947 */ /* 0x000fea0003800000 */
[----:B------:R-:W2:Y:S02]  /*0f00*/  LDC.64 R56, c[0x0][0x590] ;  /* 0x00016400ff387b82 */ /* 0x000ea40000000a00 */
[----:B--2---:R2:W5:Y:S01]  /*0f10*/  LDG.E R56, desc[UR38][R56.64] ;  /* 0x0000002638387981 */ /* 0x004562000c1e1900 */
[----:B------:R-:W-:Y:S05]  /*0f20*/  BRA `(.L_x_11) ;  /* 0x0000000000087947 */ /* 0x000fea0003800000 */
.L_x_12:
[----:B------:R-:W-:Y:S02]  /*0f30*/  ULDC UR4, c[0x0][0x584] ;  /* 0x0001610000047ab9 */ /* 0x000fe40000000800 */
[----:B------:R-:W-:-:S07]  /*0f40*/  IMAD.U32 R56, RZ, RZ, UR4 ;  /* 0x00000004ff387e24 */ /* 0x000fce000f8e00ff */
.L_x_11:
[----:B------:R-:W-:-:S13]  /*0f50*/  LOP3.LUT P0, RZ, R0, 0xff, RZ, 0xc0, !PT ;  /* 0x000000ff00ff7812 */ /* 0x000fda000780c0ff */
[----:B------:R-:W-:Y:S05]  /*0f60*/  @!P0 EXIT ;  /* 0x000000000000894d */ /* 0x000fea0003800000 */
[----:B------:R-:W3:Y:S01]  /*0f70*/  LDC R58, c[0x0][0x658] ;  /* 0x00019600ff3a7b82 */ /* 0x000ee20000000800 */
[----:B------:R-:W-:Y:S01]  /*0f80*/  ULDC.64 UR6, c[0x0][0x288] ;  /* 0x0000a20000067ab9 */ /* 0x000fe20000000a00 */
[----:B------:R-:W-:Y:S01]  /*0f90*/  LOP3.LUT R14, R14, 0x1, RZ, 0xc0, !PT ;  /* 0x000000010e0e7812 */ /* 0x000fe200078ec0ff */
[----:B------:R-:W-:Y:S01]  /*0fa0*/  UIADD3 UR4, UR7, 0x1f, URZ ;  /* 0x0000001f07047890 */ /* 0x000fe2000fffe03f */
[----:B------:R-:W-:Y:S01]  /*0fb0*/  SHF.R.U32.HI R0, RZ, 0x2, R3 ;  /* 0x00000002ff007819 */ /* 0x000fe20000011603 */
[----:B01----:R-:W-:Y:S01]  /*0fc0*/  IMAD.MOV.U32 R7, RZ, RZ, -0x1 ;  /* 0xffffffffff077424 */ /* 0x003fe200078e00ff */
[----:B------:R-:W-:Y:S01]  /*0fd0*/  SHF.R.U32.HI R4, RZ, 0x1, R4 ;  /* 0x00000001ff047819 */ /* 0x000fe20000011604 */
[----:B------:R-:W-:Y:S01]  /*0fe0*/  USHF.R.S32.HI UR5, URZ, 0x1f, UR4 ;  /* 0x0000001f3f057899 */ /* 0x000fe20008011404 */
[----:B------:R-:W-:Y:S01]  /*0ff0*/  IMAD.SHL.U32 R5, R14, 0x40, RZ ;  /* 0x000000400e057824 */ /* 0x000fe200078e00ff */
[----:B------:R-:W-:Y:S01]  /*1000*/  LOP3.LUT R0, R0, 0x7, RZ, 0xc0, !PT ;  /* 0x0000000700007812 */ /* 0x000fe200078ec0ff */
[----:B------:R-:W-:Y:S01]  /*1010*/  IMAD.MOV.U32 R9, RZ, RZ, 0x1 ;  /* 0x00000001ff097424 */ /* 0x000fe200078e00ff */
[----:B------:R-:W-:Y:S01]  /*1020*/  ULEA.HI UR5, UR5, UR4, URZ, 0x5 ;  /* 0x0000000405057291 */ /* 0x000fe2000f8f283f */
[----:B------:R-:W-:Y:S01]  /*1030*/  LOP3.LUT R23, R4, 0x30, RZ, 0xc0, !PT ;  /* 0x0000003004177812 */ /* 0x000fe200078ec0ff */
[----:B------:R-:W-:Y:S01]  /*1040*/  IMAD.U32 R6, RZ, RZ, UR6 ;  /* 0x00000006ff067e24 */ /* 0x000fe2000f8e00ff */
[--C-:B------:R-:W-:Y:S01]  /*1050*/  LOP3.LUT R22, R5, 0x40, R0.reuse, 0xe2, !PT ;  /* 0x0000004005167812 */ /* 0x100fe200078ee200 */
[----:B------:R-:W-:Y:S01]  /*1060*/  USHF.R.S32.HI UR43, URZ, 0x5, UR5 ;  /* 0x000000053f2b7899 */ /* 0x000fe20008011405 */
[-C--:B------:R-:W-:Y:S01]  /*1070*/  IADD3 R5, RZ, -R23.reuse, -R0 ;  /* 0x80000017ff057210 */ /* 0x080fe20007ffe800 */
[----:B------:R-:W-:Y:S01]  /*1080*/  ULDC UR4, c[0x0][0x284] ;  /* 0x0000a10000047ab9 */ /* 0x000fe20000000800 */
[C---:B--2---:R-:W-:Y:S01]  /*1090*/  LOP3.LUT R57, R3.reuse, 0x3, RZ, 0xc0, !PT ;  /* 0x0000000303397812 */ /* 0x044fe200078ec0ff */
[----:B------:R-:W-:Y:S01]  /*10a0*/  UISETP.LT.AND UP0, UPT, UR43, 0x1, UPT ;  /* 0x000000012b00788c */ /* 0x000fe2000bf01270 */
[----:B------:R-:W-:Y:S01]  /*10b0*/  LOP3.LUT R60, R3, 0x80, RZ, 0xc0, !PT ;  /* 0x00000080033c7812 */ /* 0x000fe200078ec0ff */
[----:B------:R-:W-:Y:S01]  /*10c0*/  IMAD R5, R14, -0x40, R5 ;  /* 0xffffffc00e057824 */ /* 0x000fe200078e0205 */
[----:B------:R-:W-:Y:S01]  /*10d0*/  LOP3.LUT R22, R22, R23, RZ, 0xfc, !PT ;  /* 0x0000001716167212 */ /* 0x000fe200078efcff */
[----:B------:R-:W-:Y:S01]  /*10e0*/  USEL UR44, UR43, 0x1, UP0 ;  /* 0x000000012b2c7887 */ /* 0x000fe20008000000 */
[-C--:B---3--:R-:W-:Y:S01]  /*10f0*/  SHF.L.U32 R7, R7, R58.reuse, RZ ;  /* 0x0000003a07077219 */ /* 0x088fe200000006ff */
[----:B------:R-:W-:Y:S01]  /*1100*/  IMAD R57, R57, -0x2, R6 ;  /* 0xfffffffe39397824 */ /* 0x000fe200078e0206 */
[----:B------:R-:W-:Y:S01]  /*1110*/  SHF.L.U32 R58, R9, R58, RZ ;  /* 0x0000003a093a7219 */ /* 0x000fe200000006ff */
[----:B------:R-:W-:Y:S01]  /*1120*/  IMAD.SHL.U32 R59, R3, 0x2, RZ ;  /* 0x00000002033b7824 */ /* 0x000fe200078e00ff */
[----:B------:R-:W-:Y:S01]  /*1130*/  SHF.R.U32.HI R60, RZ, 0x7, R60 ;  /* 0x00000007ff3c7819 */ /* 0x000fe2000001163c */
[----:B------:R-:W-:Y:S01]  /*1140*/  VIADD R62, R5, UR4 ;  /* 0x00000004053e7c36 */ /* 0x000fe20008000000 */
[----:B------:R-:W-:Y:S01]  /*1150*/  LOP3.LUT R61, RZ, R7, RZ, 0x33, !PT ;  /* 0x00000007ff3d7212 */ /* 0x000fe200078e33ff */
[----:B------:R-:W-:Y:S01]  /*1160*/  IMAD.MOV.U32 R23, RZ, RZ, RZ ;  /* 0x000000ffff177224 */ /* 0x000fe200078e00ff */
[----:B------:R-:W-:Y:S01]  /*1170*/  UIADD3 UR44, UR43, -UR44, URZ ;  /* 0x8000002c2b2c7290 */ /* 0x000fe2000fffe03f */
[----:B------:R-:W-:Y:S01]  /*1180*/  UMOV UR40, URZ ;  /* 0x0000003f00287c82 */ /* 0x000fe20008000000 */
[----:B------:R-:W-:-:S10]  /*1190*/  UMOV UR41, URZ ;  /* 0x0000003f00297c82 */ /* 0x000fd40008000000 */
.L_x_98:
[----:B0-----:R-:W0:Y:S01]  /*11a0*/  SHFL.IDX PT, R0, R60, RZ, 0x1f ;  /* 0x00001fff3c007589 */ /* 0x001e2200000e0000 */
[----:B------:R-:W1:Y:S01]  /*11b0*/  S2UR UR7, SR_CgaCtaId ;  /* 0x00000000000779c3 */ /* 0x000e620000008800 */
[----:B------:R-:W-:Y:S01]  /*11c0*/  UMOV UR6, 0x400 ;  /* 0x0000040000067882 */ /* 0x000fe20000000000 */
[----:B0-----:R-:W-:Y:S01]  /*11d0*/  R2UR UR4, R0 ;  /* 0x00000000000472ca */ /* 0x001fe200000e0000 */
[----:B-1----:R-:W-:-:S12]  /*11e0*/  ULEA UR6, UR7, UR6, 0x18 ;  /* 0x0000000607067291 */ /* 0x002fd8000f8ec03f */
[----:B------:R-:W-:-:S04]  /*11f0*/  ULEA.HI UR5, UR4, UR4, URZ, 0x1 ;  /* 0x0000000404057291 */ /* 0x000fc8000f8f083f */
[----:B------:R-:W-:-:S04]  /*1200*/  ULOP3.LUT UR5, UR5, 0x1ffffe, URZ, 0xc0, !UPT ;  /* 0x001ffffe05057892 */ /* 0x000fc8000f8ec03f */
[----:B------:R-:W-:-:S03]  /*1210*/  UIADD3 UR5, UR4, -UR5, URZ ;  /* 0x8000000504057290 */ /* 0x000fc6000fffe03f */
[----:B------:R-:W-:Y:S01]  /*1220*/  ULDC UR4, c[0x0][0x28c] ;  /* 0x0000a30000047ab9 */ /* 0x000fe20000000800 */
[----:B------:R-:W-:Y:S01]  /*1230*/  ULEA UR5, UR5, UR6, 0xb ;  /* 0x0000000605057291 */ /* 0x000fe2000f8e583f */
[----:B------:R-:W-:-:S03]  /*1240*/  ISETP.LT.AND P0, PT, RZ, UR4, PT ;  /* 0x00000004ff007c0c */ /* 0x000fc6000bf01270 */
[----:B------:R-:W-:-:S04]  /*1250*/  UIADD3 UR5, UR5, 0x180, URZ ;  /* 0x0000018005057890 */ /* 0x000fc8000fffe03f */
[----:B------:R-:W-:-:S04]  /*1260*/  USHF.R.U32.HI UR5, URZ, 0x4, UR5 ;  /* 0x000000043f057899 */ /* 0x000fc80008011605 */
[----:B------:R-:W-:-:S04]  /*1270*/  ULOP3.LUT UR5, UR5, 0x3fff, URZ, 0xc0, !UPT ;  /* 0x00003fff05057892 */ /* 0x000fc8000f8ec03f */
[----:B------:R-:W-:Y:S01]  /*1280*/  ULOP3.LUT UR45, UR5, 0x10000, URZ, 0xfc, !UPT ;  /* 0x00010000052d7892 */ /* 0x000fe2000f8efc3f */
[----:B---34-:R-:W-:Y:S11]  /*1290*/  @P0 BRA `(.L_x_13) ;  /* 0x0000000000400947 */ /* 0x018ff60003800000 */
[----:B------:R-:W-:Y:S01]  /*12a0*/  MOV R0, 0x0 ;  /* 0x0000000000007802 */ /* 0x000fe20000000f00 */
[----:B------:R-:W-:Y:S01]  /*12b0*/  ULDC.64 UR4, c[0x4][0x68] ;  /* 0x01001a0000047ab9 */ /* 0x000fe20000000a00 */
[----:B------:R-:W-:Y:S01]  /*12c0*/  ULDC.64 UR6, c[0x4][0x8] ;  /* 0x0100020000067ab9 */ /* 0x000fe20000000a00 */
[----:B------:R-:W-:Y:S01]  /*12d0*/  IMAD.U32 R4, RZ, RZ, UR4 ;  /* 0x00000004ff047e24 */ /* 0x000fe2000f8e00ff */
[----:B------:R0:W1:Y:S01]  /*12e0*/  LDC.64 R14, c[0x4][R0] ;  /* 0x01000000000e7b82 */ /* 0x0000620000000a00 */
[----:B------:R-:W-:Y:S01]  /*12f0*/  IMAD.U32 R5, RZ, RZ, UR5 ;  /* 0x00000005ff057e24 */ /* 0x000fe2000f8e00ff */
[----:B------:R-:W-:Y:S01]  /*1300*/  ULDC.64 UR4, c[0x4][0x70] ;  /* 0x01001c0000047ab9 */ /* 0x000fe20000000a00 */
[----:B------:R-:W-:Y:S02]  /*1310*/  IMAD.U32 R10, RZ, RZ, UR6 ;  /* 0x00000006ff0a7e24 */ /* 0x000fe4000f8e00ff */
[----:B------:R-:W-:Y:S02]  /*1320*/  IMAD.U32 R6, RZ, RZ, UR4 ;  /* 0x00000004ff067e24 */ /* 0x000fe4000f8e00ff */
[----:B------:R-:W-:-:S02]  /*1330*/  IMAD.U32 R7, RZ, RZ, UR5 ;  /* 0x00000005ff077e24 */ /* 0x000fc4000f8e00ff */
[----:B------:R-:W-:Y:S02]  /*1340*/  IMAD.U32 R11, RZ, RZ, UR7 ;  /* 0x00000007ff0b7e24 */ /* 0x000fe4000f8e00ff */
[----:B------:R-:W-:Y:S02]  /*1350*/  IMAD.MOV.U32 R8, RZ, RZ, 0x1e1 ;  /* 0x000001e1ff087424 */ /* 0x000fe400078e00ff */
[----:B------:R-:W-:Y:S02]  /*1360*/  IMAD.MOV.U32 R12, RZ, RZ, 0x1 ;  /* 0x00000001ff0c7424 */ /* 0x000fe400078e00ff */
[----:B0-----:R-:W-:-:S07]  /*1370*/  IMAD.MOV.U32 R13, RZ, RZ, RZ ;  /* 0x000000ffff0d7224 */ /* 0x001fce00078e00ff */
[----:B------:R-:W-:-:S07]  /*1380*/  LEPC R20, `(.L_x_13) ;  /* 0x000000001014794e */ /* 0x000fce0000000000 */
[----:B-1---5:R-:W-:Y:S05]  /*1390*/  CALL.ABS.NOINC R14 ;  /* 0x000000000e007343 */ /* 0x022fea0003c00000 */
.L_x_13:
[----:B------:R-:W-:-:S04]  /*13a0*/  LOP3.LUT R0, R18, 0x1, RZ, 0xfc, !PT ;  /* 0x0000000112007812 */ /* 0x000fc800078efcff */
[----:B------:R-:W-:-:S13]  /*13b0*/  ISETP.NE.AND P0, PT, R0, 0x3, PT ;  /* 0x000000030000780c */ /* 0x000fda0003f05270 */
[----:B------:R-:W-:Y:S05]  /*13c0*/  @!P0 BRA `(.L_x_14) ;  /* 0x0000000000048947 */ /* 0x000fea0003800000 */
[----:B------:R-:W-:Y:S01]  /*13d0*/  BPT.TRAP 0x1 ;  /* 0x000000040000795c */ /* 0x000fe20000300000 */
.L_x_14:
[----:B------:R-:W0:Y:S01]  /*13e0*/  S2UR UR5, SR_CgaCtaId ;  /* 0x00000000000579c3 */ /* 0x000e220000008800 */
[----:B------:R-:W-:Y:S01]  /*13f0*/  UMOV UR4, 0x400 ;  /* 0x0000040000047882 */ /* 0x000fe20000000000 */
[----:B------:R-:W-:Y:S02]  /*1400*/  IMAD.U32 R0, RZ, RZ, UR40 ;  /* 0x00000028ff007e24 */ /* 0x000fe4000f8e00ff */
[----:B------:R-:W-:-:S03]  /*1410*/  IMAD.U32 R3, RZ, RZ, UR41 ;  /* 0x00000029ff037e24 */ /* 0x000fc6000f8e00ff */
[----:B------:R-:W-:Y:S01]  /*1420*/  SHF.L.U32 R0, R0, 0x1f, RZ ;  /* 0x0000001f00007819 */ /* 0x000fe200000006ff */
[----:B0-----:R-:W-:-:S06]  /*1430*/  ULEA UR4, UR5, UR4, 0x18 ;  /* 0x0000000405047291 */ /* 0x001fcc000f8ec03f */
[----:B------:R-:W-:-:S04]  /*1440*/  IMAD.U32 R6, RZ, RZ, UR4 ;  /* 0x00000004ff067e24 */ /* 0x000fc8000f8e00ff */
[----:B------:R-:W-:-:S04]  /*1450*/  IMAD R3, R3, 0x8, R6 ;  /* 0x0000000803037824 */ /* 0x000fc800078e0206 */
[----:B------:R0:W1:Y:S01]  /*1460*/  SYNCS.PHASECHK.TRANS64.TRYWAIT P1, [R3+URZ], R0 ;  /* 0x00000000030075a7 */ /* 0x000062000802017f */
[----:B------:R-:W-:Y:S05]  /*1470*/  @!P0 BRA `(.L_x_15) ;  /* 0x0000000000048947 */ /* 0x000fea0003800000 */
[----:B------:R-:W-:Y:S01]  /*1480*/  BPT.TRAP 0x1 ;  /* 0x000000040000795c */ /* 0x000fe20000300000 */
.L_x_15:
[----:B------:R-:W-:-:S05]  /*1490*/  IMAD.U32 R4, RZ, RZ, UR44 ;  /* 0x0000002cff047e24 */ /* 0x000fca000f8e00ff */
[----:B------:R-:W-:Y:S01]  /*14a0*/  ISETP.GE.AND P2, PT, R4, 0x1, PT ;  /* 0x000000010400780c */ /* 0x000fe20003f46270 */
[----:B-1----:R-:W-:-:S12]  /*14b0*/  @P1 BRA `(.L_x_16) ;  /* 0x0000000000081947 */ /* 0x002fd80003800000 */
[----:B------:R-:W1:Y:S02]  /*14c0*/  SYNCS.PHASECHK.TRANS64.TRYWAIT P1, [R3+URZ], R0 ;  /* 0x00000000030075a7 */ /* 0x000e64000802017f */
[----:B-1----:R-:W-:Y:S05]  /*14d0*/  @!P1 BRA `(.L_x_17) ;  /* 0x0000004000049947 */ /* 0x002fea0003800000 */
.L_x_16:
[----:B------:R-:W-:Y:S05]  /*14e0*/  WARPSYNC.ALL ;  /* 0x0000000000007948 */ /* 0x000fea0003800000 */
[----:B------:R-:W-:Y:S01]  /*14f0*/  R2UR UR4, R6 ;  /* 0x00000000060472ca */ /* 0x000fe200000e0000 */
[----:B------:R-:W-:Y:S01]  /*1500*/  WARPGROUP.ARRIVE ;  /* 0x00000000000079c5 */ /* 0x000fe20000000000 */
[----:B------:R-:W-:Y:S01]  /*1510*/  UMOV UR5, 0xc0000010 ;  /* 0xc000001000057882 */ /* 0x000fe20000000000 */
[----:B------:R-:W-:-:S10]  /*1520*/  UMOV UR7, 0xc0000010 ;  /* 0xc000001000077882 */ /* 0x000fd40000000000 */
[----:B------:R-:W-:-:S04]  /*1530*/  UIADD3 UR4, UR4, 0x6180, URZ ;  /* 0x0000618004047890 */ /* 0x000fc8000fffe03f */
[----:B------:R-:W-:-:S04]  /*1540*/  USHF.R.U32.HI UR4, URZ, 0x4, UR4 ;  /* 0x000000043f047899 */ /* 0x000fc80008011604 */
[----:B------:R-:W-:-:S04]  /*1550*/  ULOP3.LUT UR4, UR4, 0x3fff, URZ, 0xc0, !UPT ;  /* 0x00003fff04047892 */ /* 0x000fc8000f8ec03f */
[----:B------:R-:W-:Y:S02]  /*1560*/  ULOP3.LUT UR9, UR4, 0x10000, URZ, 0xfc, !UPT ;  /* 0x0001000004097892 */ /* 0x000fe4000f8efc3f */
[----:B------:R-:W-:Y:S02]  /*1570*/  ULEA UR4, UR41, UR45, 0x8 ;  /* 0x0000002d29047291 */ /* 0x000fe4000f8e403f */
[----:B------:R-:W-:-:S09]  /*1580*/  ULEA UR6, UR41, UR9, 0x7 ;  /* 0x0000000929067291 */ /* 0x000fd2000f8e383f */
[----:B------:R-:W-:Y:S03]  /*1590*/  IGMMA.64x64x32.S8.S8 R24, gdesc[UR4], RZ, !UPT, gsb0 ;  /* 0x01e00000041879f1 */ /* 0x000fe6000c0410ff */
[----:B------:R-:W-:Y:S02]  /*15a0*/  WARPGROUP.DEPBAR.LE gsb0, 0x0 ;  /* 0x00008000000079c5 */ /* 0x000fe40000010000 */
[----:B------:R-:W-:Y:S05]  /*15b0*/  @!P2 BRA `(.L_x_18) ;  /* 0x0000000000c8a947 */ /* 0x000fea0003800000 */
[----:B------:R-:W-:Y:S01]  /*15c0*/  UIADD3 UR4, UR41, 0x1, URZ ;  /* 0x0000000129047890 */ /* 0x000fe2000fffe03f */
[----:B01----:R-:W-:Y:S02]  /*15d0*/  IMAD.U32 R0, RZ, RZ, UR44 ;  /* 0x0000002cff007e24 */ /* 0x003fe4000f8e00ff */
[----:B------:R-:W-:Y:S01]  /*15e0*/  IMAD.U32 R3, RZ, RZ, UR41 ;  /* 0x00000029ff037e24 */ /* 0x000fe2000f8e00ff */
[----:B------:R-:W-:-:S04]  /*15f0*/  UISETP.NE.AND UP0, UPT, UR4, 0x6, UPT ;  /* 0x000000060400788c */ /* 0x000fc8000bf05270 */
[----:B------:R-:W-:Y:S02]  /*1600*/  USEL UR5, URZ, 0x1, UP0 ;  /* 0x000000013f057887 */ /* 0x000fe40008000000 */
[----:B------:R-:W-:Y:S02]  /*1610*/  USEL UR8, UR4, URZ, UP0 ;  /* 0x0000003f04087287 */ /* 0x000fe40008000000 */
[----:B------:R-:W-:-:S06]  /*1620*/  ULOP3.LUT UR5, UR40, UR5, URZ, 0x3c, !UPT ;  /* 0x0000000528057292 */ /* 0x000fcc000f8e3c3f */
[----:B------:R-:W-:-:S07]  /*1630*/  IMAD.U32 R7, RZ, RZ, UR5 ;  /* 0x00000005ff077e24 */ /* 0x000fce000f8e00ff */
.L_x_25:
[----:B0-----:R-:W-:Y:S05]  /*1640*/  @!P0 BRA `(.L_x_19) ;  /* 0x0000000000048947 */ /* 0x001fea0003800000 */
[----:B------:R-:W-:Y:S01]  /*1650*/  BPT.TRAP 0x1 ;  /* 0x000000040000795c */ /* 0x000fe20000300000 */
.L_x_19:
[----:B------:R-:W0:Y:S01]  /*1660*/  S2UR UR5, SR_CgaCtaId ;  /* 0x00000000000579c3 */ /* 0x000e220000008800 */
[----:B------:R-:W-:Y:S01]  /*1670*/  UMOV UR4, 0x400 ;  /* 0x0000040000047882 */ /* 0x000fe20000000000 */
[----:B------:R-:W-:Y:S01]  /*1680*/  IMAD.U32 R5, RZ, RZ, UR8 ;  /* 0x00000008ff057e24 */ /* 0x000fe2000f8e00ff */
[----:B------:R-:W-:Y:S01]  /*1690*/  SHF.L.U32 R4, R7, 0x1f, RZ ;  /* 0x0000001f07047819 */ /* 0x000fe200000006ff */
[----:B0-----:R-:W-:-:S06]  /*16a0*/  ULEA UR4, UR5, UR4, 0x18 ;  /* 0x0000000405047291 */ /* 0x001fcc000f8ec03f */
[----:B------:R-:W-:-:S04]  /*16b0*/  IMAD.U32 R6, RZ, RZ, UR4 ;  /* 0x00000004ff067e24 */ /* 0x000fc8000f8e00ff */
[----:B------:R-:W-:-:S04]  /*16c0*/  IMAD R5, R5, 0x8, R6 ;  /* 0x0000000805057824 */ /* 0x000fc800078e0206 */
[----:B------:R0:W1:Y:S01]  /*16d0*/  SYNCS.PHASECHK.TRANS64.TRYWAIT P1, [R5+URZ], R4 ;  /* 0x00000004050075a7 */ /* 0x000062000802017f */
[----:B------:R-:W-:Y:S05]  /*16e0*/  @!P0 BRA `(.L_x_20) ;  /* 0x0000000000048947 */ /* 0x000fea0003800000 */
[----:B------:R-:W-:Y:S01]  /*16f0*/  BPT.TRAP 0x1 ;  /* 0x000000040000795c */ /* 0x000fe20000300000 */
.L_x_20:
[----:B-1----:R-:W-:Y:S05]  /*1700*/  @P1 BRA `(.L_x_21) ;  /* 0x0000000000081947 */ /* 0x002fea0003800000 */
[----:B------:R-:W1:Y:S02]  /*1710*/  SYNCS.PHASECHK.TRANS64.TRYWAIT P1, [R5+URZ], R4 ;  /* 0x00000004050075a7 */ /* 0x000e64000802017f */
[----:B-1----:R-:W-:Y:S05]  /*1720*/  @!P1 BRA `(.L_x_22) ;  /* 0x0000003c00849947 */ /* 0x002fea0003800000 */
.L_x_21:
[----:B------:R-:W-:Y:S01]  /*1730*/  ULEA UR4, UR8, UR45, 0x8 ;  /* 0x0000002d08047291 */ /* 0x000fe2000f8e403f */
[----:B------:R-:W-:Y:S01]  /*1740*/  WARPGROUP.ARRIVE ;  /* 0x00000000000079c5 */ /* 0x000fe20000000000 */
[----:B------:R-:W-:Y:S01]  /*1750*/  ULEA UR6, UR8, UR9, 0x7 ;  /* 0x0000000908067291 */ /* 0x000fe2000f8e383f */
[----:B------:R-:W-:Y:S01]  /*1760*/  UMOV UR5, 0xc0000010 ;  /* 0xc000001000057882 */ /* 0x000fe20000000000 */
[----:B------:R-:W-:-:S07]  /*1770*/  UMOV UR7, 0xc0000010 ;  /* 0xc000001000077882 */ /* 0x000fce0000000000 */
[----:B------:R-:W-:Y:S03]  /*1780*/  IGMMA.64x64x32.S8.S8 R24, gdesc[UR4], R24, gsb0 ;  /* 0x01e00000041879f1 */ /* 0x000fe60008041018 */
[----:B------:R-:W-:Y:S02]  /*1790*/  WARPGROUP.DEPBAR.LE gsb0, 0x0 ;  /* 0x00008000000079c5 */ /* 0x000fe40000010000 */
[----:B------:R-:W-:Y:S05]  /*17a0*/  @!P0 BRA `(.L_x_23) ;  /* 0x0000000000048947 */ /* 0x000fea0003800000 */
[----:B------:R-:W-:Y:S01]  /*17b0*/  BPT.TRAP 0x1 ;  /* 0x000000040000795c */ /* 0x000fe20000300000 */
.L_x_23:
[----:B01----:R-:W-:Y:S01]  /*17c0*/  IMAD R4, R3, 0x8, R6 ;  /* 0x0000000803047824 */ /* 0x003fe200078e0206 */
[----:B------:R-:W-:-:S03]  /*17d0*/  ISETP.GT.U32.AND P1, PT, R18, 0x1, PT ;  /* 0x000000011200780c */ /* 0x000fc60003f24070 */
[----:B------:R-:W-:-:S05]  /*17e0*/  VIADD R4, R4, 0x30 ;  /* 0x0000003004047836 */ /* 0x000fca0000000000 */
[----:B------:R-:W-:-:S04]  /*17f0*/  PRMT R4, RZ, 0x654, R4 ;  /* 0x00000654ff047816 */ /* 0x000fc80000000004 */
[----:B------:R0:W-:Y:S01]  /*1800*/  SYNCS.ARRIVE.TRANS64.RED.A1T0 RZ, [R4+URZ], RZ ;  /* 0x000000ff04ff79a7 */ /* 0x0001e2000810043f */
[----:B------:R-:W-:Y:S05]  /*1810*/  @P1 BRA `(.L_x_24) ;  /* 0x0000000000041947 */ /* 0x000fea0003800000 */
[----:B------:R-:W-:Y:S01]  /*1820*/  BPT.TRAP 0x1 ;  /* 0x000000040000795c */ /* 0x000fe20000300000 */
.L_x_24:
[----:B------:R-:W-:Y:S01]  /*1830*/  UIADD3 UR8, UR8, 0x1, URZ ;  /* 0x0000000108087890 */ /* 0x000fe2000fffe03f */
[C---:B------:R-:W-:Y:S01]  /*1840*/  ISETP.GT.AND P2, PT, R0.reuse, 0x1, PT ;  /* 0x000000010000780c */ /* 0x040fe20003f44270 */
[----:B------:R-:W-:Y:S02]  /*1850*/  VIADD R3, R3, 0x1 ;  /* 0x0000000103037836 */ /* 0x000fe40000000000 */
[----:B------:R-:W-:Y:S01]  /*1860*/  UISETP.NE.AND UP0, UPT, UR8, 0x6, UPT ;  /* 0x000000060800788c */ /* 0x000fe2000bf05270 */
[----:B------:R-:W-:Y:S02]  /*1870*/  VIADD R0, R0, 0xffffffff ;  /* 0xffffffff00007836 */ /* 0x000fe40000000000 */
[C---:B------:R-:W-:Y:S01]  /*1880*/  ISETP.NE.AND P1, PT, R3.reuse, 0x6, PT ;  /* 0x000000060300780c */ /* 0x040fe20003f25270 */
[----:B------:R-:W-:Y:S02]  /*1890*/  USEL UR4, URZ, 0x1, UP0 ;  /* 0x000000013f047887 */ /* 0x000fe40008000000 */
[----:B------:R-:W-:Y:S01]  /*18a0*/  USEL UR8, UR8, URZ, UP0 ;  /* 0x0000003f08087287 */ /* 0x000fe20008000000 */
[----:B------:R-:W-:-:S03]  /*18b0*/  SEL R3, R3, RZ, P1 ;  /* 0x000000ff03037207 */ /* 0x000fc60000800000 */
[----:B------:R-:W-:Y:S01]  /*18c0*/  LOP3.LUT R7, R7, UR4, RZ, 0x3c, !PT ;  /* 0x0000000407077c12 */ /* 0x000fe2000f8e3cff */
[----:B------:R-:W-:Y:S07]  /*18d0*/  @P2 BRA `(.L_x_25) ;  /* 0xfffffffc00582947 */ /* 0x000fee000383ffff */
.L_x_18:
[----:B01----:R-:W0:Y:S02]  /*18e0*/  LDC R0, c[0x0][0x28c] ;  /* 0x0000a300ff007b82 */ /* 0x003e240000000800 */
[----:B0-----:R-:W-:-:S13]  /*18f0*/  ISETP.GE.AND P1, PT, R0, 0x1, PT ;  /* 0x000000010000780c */ /* 0x001fda0003f26270 */
[----:B------:R-:W-:Y:S05]  /*1900*/  @!P1 BRA `(.L_x_26) ;  /* 0x0000000000389947 */ /* 0x000fea0003800000 */
[----:B------:R-:W-:Y:S05]  /*1910*/  @!P0 BRA `(.L_x_27) ;  /* 0x0000000000048947 */ /* 0x000fea0003800000 */
[----:B------:R-:W-:Y:S01]  /*1920*/  BPT.TRAP 0x1 ;  /* 0x000000040000795c */ /* 0x000fe20000300000 */
.L_x_27:
[----:B------:R-:W-:Y:S01]  /*1930*/  UIADD3 UR6, UR44, UR41, URZ ;  /* 0x000000292c067290 */ /* 0x000fe2000fffe03f */
[----:B------:R-:W-:-:S03]  /*1940*/  ISETP.GT.U32.AND P0, PT, R18, 0x1, PT ;  /* 0x000000011200780c */ /* 0x000fc60003f04070 */
[----:B------:R-:W-:-:S04]  /*1950*/  UIMAD.WIDE.U32 UR4, UR6, -0x55555555, URZ ;  /* 0xaaaaaaab060478a5 */ /* 0x000fc8000f8e003f */
[----:B------:R-:W-:-:S04]  /*1960*/  USHF.R.U32.HI UR4, URZ, 0x2, UR5 ;  /* 0x000000023f047899 */ /* 0x000fc80008011605 */
[----:B------:R-:W-:-:S06]  /*1970*/  UIMAD UR6, UR4, -0x6, UR6 ;  /* 0xfffffffa040678a4 */ /* 0x000fcc000f8e0206 */
[----:B------:R-:W-:-:S04]  /*1980*/  IMAD.U32 R3, RZ, RZ, UR6 ;  /* 0x00000006ff037e24 */ /* 0x000fc8000f8e00ff */
[----:B------:R-:W-:-:S04]  /*1990*/  IMAD R0, R3, 0x8, R6 ;  /* 0x0000000803007824 */ /* 0x000fc800078e0206 */
[----:B------:R-:W-:-:S05]  /*19a0*/  VIADD R0, R0, 0x30 ;  /* 0x0000003000007836 */ /* 0x000fca0000000000 */
[----:B------:R-:W-:-:S04]  /*19b0*/  PRMT R0, RZ, 0x654, R0 ;  /* 0x00000654ff007816 */ /* 0x000fc80000000000 */
[----:B------:R0:W-:Y:S01]  /*19c0*/  SYNCS.ARRIVE.TRANS64.RED.A1T0 RZ, [R0+URZ], RZ ;  /* 0x000000ff00ff79a7 */ /* 0x0001e2000810043f */
[----:B------:R-:W-:Y:S05]  /*19d0*/  @P0 BRA `(.L_x_26) ;  /* 0x0000000000040947 */ /* 0x000fea0003800000 */
[----:B------:R-:W-:Y:S01]  /*19e0*/  BPT.TRAP 0x1 ;  /* 0x000000040000795c */ /* 0x000fe20000300000 */
.L_x_26:
[----:B------:R-:W-:Y:S01]  /*19f0*/  IMAD.SHL.U32 R64, R64, 0x40, RZ ;  /* 0x0000004040407824 */ /* 0x000fe200078e00ff */
[----:B------:R-:W-:Y:S01]  /*1a00*/  UIADD3 UR41, UR43, UR41, URZ ;  /* 0x000000292b297290 */ /* 0x000fe2000fffe03f */
[----:B------:R-:W-:Y:S01]  /*1a10*/  IMAD.SHL.U32 R3, R65, 0x80, RZ ;  /* 0x0000008041037824 */ /* 0x000fe200078e00ff */
[----:B------:R-:W-:Y:S01]  /*1a20*/  ULDC UR7, c[0x0][0x288] ;  /* 0x0000a20000077ab9 */ /* 0x000fe20000000800 */
[----:B------:R-:W-:Y:S01]  /*1a30*/  ULDC UR10, c[0x0][0x284] ;  /* 0x0000a100000a7ab9 */ /* 0x000fe20000000800 */
[----:B------:R-:W-:Y:S01]  /*1a40*/  UISETP.GT.U32.AND UP0, UPT, UR41, 0x5, UPT ;  /* 0x000000052900788c */ /* 0x000fe2000bf04070 */
[C---:B------:R-:W-:Y:S01]  /*1a50*/  ISETP.GE.AND P0, PT, R64.reuse, UR7, PT ;  /* 0x0000000740007c0c */ /* 0x040fe2000bf06270 */
[----:B------:R-:W-:Y:S01]  /*1a60*/  UISETP.GE.U32.AND UP1, UPT, UR43, 0x6, UPT ;  /* 0x000000062b00788c */ /* 0x000fe2000bf26070 */
[----:B------:R-:W-:Y:S01]  /*1a70*/  SHF.R.S32.HI R12, RZ, 0x1f, R67 ;  /* 0x0000001fff0c7819 */ /* 0x000fe20000011443 */
[----:B------:R-:W-:Y:S01]  /*1a80*/  UISETP.LT.U32.AND UP0, UPT, UR43, 0x6, UP0 ;  /* 0x000000062b00788c */ /* 0x000fe20008701070 */
[----:B------:R-:W-:Y:S01]  /*1a90*/  ISETP.GE.OR P0, PT, R3, UR10, P0 ;  /* 0x0000000a03007c0c */ /* 0x000fe20008706670 */
[----:B------:R-:W-:Y:S01]  /*1aa0*/  UIMAD.WIDE.U32 UR4, UR41, -0x55555555, URZ ;  /* 0xaaaaaaab290478a5 */ /* 0x000fe2000f8e003f */
[----:B------:R-:W-:Y:S01]  /*1ab0*/  LOP3.LUT R8, R64, 0x6, R59, 0xf8, !PT ;  /* 0x0000000640087812 */ /* 0x000fe200078ef83b */
[----:B------:R-:W-:Y:S01]  /*1ac0*/  USEL UR6, URZ, 0x1, !UP0 ;  /* 0x000000013f067887 */ /* 0x000fe2000c000000 */
[----:B------:R-:W-:-:S02]  /*1ad0*/  ULDC.64 UR8, c[0x0][0x5d0] ;  /* 0x0001740000087ab9 */ /* 0x000fc40000000a00 */
[----:B------:R-:W-:Y:S01]  /*1ae0*/  SHF.R.S32.HI R9, RZ, 0x1f, R8 ;  /* 0x0000001fff097819 */ /* 0x000fe20000011408 */
[----:B0-----:R-:W-:Y:S01]  /*1af0*/  IMAD R0, R12, UR8, RZ ;  /* 0x000000080c007c24 */ /* 0x001fe2000f8e02ff */
[----:B------:R-:W-:Y:S02]  /*1b00*/  USHF.R.U32.HI UR4, URZ, 0x2, UR5 ;  /* 0x000000023f047899 */ /* 0x000fe40008011605 */
[----:B------:R-:W-:Y:S01]  /*1b10*/  ULOP3.LUT UR40, UR40, UR6, URZ, 0x3c, !UPT ;  /* 0x0000000628287292 */ /* 0x000fe2000f8e3c3f */
[C---:B------:R-:W-:Y:S01]  /*1b20*/  IMAD R7, R67.reuse, UR9, R0 ;  /* 0x0000000943077c24 */ /* 0x040fe2000f8e0200 */
[----:B------:R-:W-:Y:S01]  /*1b30*/  UIMAD UR41, UR4, -0x6, UR41 ;  /* 0xfffffffa042978a4 */ /* 0x000fe2000f8e0229 */
[----:B------:R-:W-:Y:S01]  /*1b40*/  IMAD.WIDE.U32 R4, R67, UR8, R8 ;  /* 0x0000000843047c25 */ /* 0x000fe2000f8e0008 */
[----:B------:R-:W-:-:S03]  /*1b50*/  @UP1 ULOP3.LUT UR40, UR40, 0x1, UR4, 0x78, !UPT ;  /* 0x0000000128281892 */ /* 0x000fc6000f8e7804 */
[----:B------:R-:W-:Y:S02]  /*1b60*/  IMAD.IADD R5, R5, 0x1, R7 ;  /* 0x0000000105057824 */ /* 0x000fe400078e0207 */
[----:B------:R-:W-:Y:S01]  /*1b70*/  IMAD.MOV.U32 R0, RZ, RZ, -0x1 ;  /* 0xffffffffff007424 */ /* 0x000fe200078e00ff */
[----:B------:R-:W-:Y:S06]  /*1b80*/  @P0 BRA `(.L_x_28) ;  /* 0x0000001c001c0947 */ /* 0x000fec0003800000 */
[----:B------:R-:W0:Y:S01]  /*1b90*/  LDC.64 R10, c[0x0][0x5c8] ;  /* 0x00017200ff0a7b82 */ /* 0x000e220000000a00 */
[----:B------:R-:W-:Y:S01]  /*1ba0*/  IMAD.WIDE R14, R65, 0x80, R22 ;  /* 0x00000080410e7825 */ /* 0x000fe200078e0216 */
[----:B------:R-:W-:Y:S01]  /*1bb0*/  ULDC.64 UR4, c[0x0][0x5c0] ;  /* 0x0001700000047ab9 */ /* 0x000fe20000000a00 */
[----:B------:R-:W-:Y:S02]  /*1bc0*/  BSSY B0, `(.L_x_28) ;  /* 0x00001c3000007945 */ /* 0x000fe40003800000 */
[----:B------:R-:W-:Y:S02]  /*1bd0*/  IMAD.IADD R66, R62, 0x1, -R3 ;  /* 0x000000013e427824 */ /* 0x000fe400078e0a03 */
[----:B------:R-:W-:Y:S02]  /*1be0*/  IMAD.IADD R64, R57, 0x1, -R64 ;  /* 0x0000000139407824 */ /* 0x000fe400078e0a40 */
[-C--:B0-----:R-:W-:Y:S02]  /*1bf0*/  IMAD R6, R15, R10.reuse, RZ ;  /* 0x0000000a0f067224 */ /* 0x081fe400078e02ff */
[----:B------:R-:W-:-:S04]  /*1c00*/  IMAD.WIDE.U32 R4, R14, R10, R4 ;  /* 0x0000000a0e047225 */ /* 0x000fc800078e0004 */
[----:B------:R-:W-:Y:S01]  /*1c10*/  IMAD R7, R14, R11, R6 ;  /* 0x0000000b0e077224 */ /* 0x000fe200078e0206 */
[----:B------:R-:W-:-:S03]  /*1c20*/  IADD3 R6, P0, R4, UR4, RZ ;  /* 0x0000000404067c10 */ /* 0x000fc6000ff1e0ff */
[----:B------:R-:W-:Y:S01]  /*1c30*/  IMAD.IADD R7, R5, 0x1, R7 ;  /* 0x0000000105077824 */ /* 0x000fe200078e0207 */
[----:B------:R-:W-:-:S04]  /*1c40*/  LEA R4, P1, R10, R6, 0x3 ;  /* 0x000000060a047211 */ /* 0x000fc800078218ff */
[----:B------:R-:W-:Y:S02]  /*1c50*/  IADD3.X R7, R7, UR5, RZ, P0, !PT ;  /* 0x0000000507077c10 */ /* 0x000fe400087fe4ff */
[----:B-----5:R-:W-:Y:S02]  /*1c60*/  ISETP.NE.AND P0, PT, R56, RZ, PT ;  /* 0x000000ff3800720c */ /* 0x020fe40003f05270 */
[----:B------:R-:W-:-:S11]  /*1c70*/  LEA.HI.X R5, R10, R7, R11, 0x3, P1 ;  /* 0x000000070a057211 */ /* 0x000fd600008f1c0b */
[----:B------:R-:W-:Y:S05]  /*1c80*/  @!P0 BRA `(.L_x_29) ;  /* 0x0000001400188947 */ /* 0x000fea0003800000 */
[----:B------:R-:W0:Y:S01]  /*1c90*/  LDC.64 R68, c[0x0][0x5b0] ;  /* 0x00016c00ff447b82 */ /* 0x000e220000000a00 */
[----:B------:R-:W-:Y:S01]  /*1ca0*/  ULDC.64 UR4, c[0x0][0x5b8] ;  /* 0x00016e0000047ab9 */ /* 0x000fe20000000a00 */
[----:B------:R-:W-:Y:S01]  /*1cb0*/  ISETP.GE.AND P3, PT, R64, 0x1, PT ;  /* 0x000000014000780c */ /* 0x000fe20003f66270 */
[----:B------:R-:W-:Y:S01]  /*1cc0*/  IMAD R10, R12, UR4, RZ ;  /* 0x000000040c0a7c24 */ /* 0x000fe2000f8e02ff */
[----:B------:R-:W-:Y:S01]  /*1cd0*/  BSSY B1, `(.L_x_30) ;  /* 0x000000e000017945 */ /* 0x000fe20003800000 */
[C---:B------:R-:W-:Y:S01]  /*1ce0*/  IMAD.WIDE.U32 R20, R67.reuse, UR4, R8 ;  /* 0x0000000443147c25 */ /* 0x040fe2000f8e0008 */
[----:B------:R-:W-:Y:S02]  /*1cf0*/  ISETP.LT.OR P1, PT, R66, 0x1, !P3 ;  /* 0x000000014200780c */ /* 0x000fe40005f21670 */
[----:B------:R-:W1:Y:S01]  /*1d00*/  LDC.64 R70, c[0x0][0x5a8] ;  /* 0x00016a00ff467b82 */ /* 0x000e620000000a00 */
[----:B------:R-:W-:Y:S02]  /*1d10*/  IMAD R13, R67, UR5, R10 ;  /* 0x00000005430d7c24 */ /* 0x000fe4000f8e020a */
[----:B------:R-:W-:-:S02]  /*1d20*/  IMAD.MOV.U32 R12, RZ, RZ, R20 ;  /* 0x000000ffff0c7224 */ /* 0x000fc400078e0014 */
[----:B------:R-:W-:Y:S02]  /*1d30*/  IMAD.IADD R13, R21, 0x1, R13 ;  /* 0x00000001150d7824 */ /* 0x000fe400078e020d */
[-C--:B0-----:R-:W-:Y:S02]  /*1d40*/  IMAD R3, R15, R68.reuse, RZ ;  /* 0x000000440f037224 */ /* 0x081fe400078e02ff */
[----:B------:R-:W-:-:S04]  /*1d50*/  IMAD.WIDE.U32 R8, R14, R68, R12 ;  /* 0x000000440e087225 */ /* 0x000fc800078e000c */
[----:B------:R-:W-:Y:S01]  /*1d60*/  IMAD R65, R14, R69, R3 ;  /* 0x000000450e417224 */ /* 0x000fe200078e0203 */
[----:B-1----:R-:W-:-:S04]  /*1d70*/  IADD3 R8, P0, R8, R70, RZ ;  /* 0x0000004608087210 */ /* 0x002fc80007f1e0ff */
[----:B------:R-:W-:Y:S01]  /*1d80*/  IADD3.X R9, R71, R9, R65, P0, !PT ;  /* 0x0000000947097210 */ /* 0x000fe200007fe441 */
[----:B------:R-:W-:Y:S08]  /*1d90*/  @P1 BRA `(.L_x_31) ;  /* 0x0000000000041947 */ /* 0x000ff00003800000 */
[----:B------:R0:W5:Y:S02]  /*1da0*/  LDG.E.U8 R63, desc[UR38][R8.64] ;  /* 0x00000026083f7981 */ /* 0x000164000c1e1100 */
.L_x_31:
[----:B------:R-:W-:Y:S05]  /*1db0*/  BSYNC B1 ;  /* 0x0000000000017941 */ /* 0x000fea0003800000 */
.L_x_30:
[----:B-----5:R-:W-:Y:S01]  /*1dc0*/  LOP3.LUT R3, R63, 0xffff, RZ, 0xc0, !PT ;  /* 0x0000ffff3f037812 */ /* 0x020fe200078ec0ff */
[C---:B------:R-:W-:Y:S01]  /*1dd0*/  IMAD.SHL.U32 R10, R68.reuse, 0x8, RZ ;  /* 0x00000008440a7824 */ /* 0x040fe200078e00ff */
[----:B------:R-:W-:Y:S01]  /*1de0*/  SHF.L.U64.HI R11, R68, 0x3, R69 ;  /* 0x00000003440b7819 */ /* 0x000fe20000010245 */
[----:B------:R-:W-:Y:S01]  /*1df0*/  BSSY B1, `(.L_x_32) ;  /* 0x000000e000017945 */ /* 0x000fe20003800000 */
[----:B------:R-:W-:Y:S02]  /*1e00*/  PRMT R3, R3, 0x8880, RZ ;  /* 0x0000888003037816 */ /* 0x000fe400000000ff */
[----:B------:R-:W-:Y:S01]  /*1e10*/  ISETP.GE.AND P2, PT, R64, 0x2, PT ;  /* 0x000000024000780c */ /* 0x000fe20003f46270 */
[----:B------:R-:W-:-:S03]  /*1e20*/  IMAD.WIDE.U32 R10, R14, R68, R10 ;  /* 0x000000440e0a7225 */ /* 0x000fc600078e000a */
[----:B------:R-:W-:Y:S01]  /*1e30*/  ISETP.LT.OR P0, PT, R66, 0x1, !P2 ;  /* 0x000000014200780c */ /* 0x000fe20005701670 */
[----:B------:R-:W-:Y:S01]  /*1e40*/  IMAD R14, R3, R56, RZ ;  /* 0x00000038030e7224 */ /* 0x000fe200078e02ff */
[----:B------:R-:W-:Y:S01]  /*1e50*/  IADD3 R10, P4, P5, R20, R70, R10 ;  /* 0x00000046140a7210 */ /* 0x000fe20007d9e00a */
[----:B------:R-:W-:Y:S02]  /*1e60*/  IMAD.IADD R15, R65, 0x1, R11 ;  /* 0x00000001410f7824 */ /* 0x000fe400078e020b */
[----:B------:R-:W-:-:S05]  /*1e70*/  @!P1 IMAD R3, R24, R19, R14 ;  /* 0x0000001318039224 */ /* 0x000fca00078e020e */
[----:B------:R1:W-:Y:S03]  /*1e80*/  @!P1 STG.E.U8 desc[UR38][R6.64], R3 ;  /* 0x0000000306009986 */ /* 0x0003e6000c101126 */
[----:B------:R-:W-:Y:S05]  /*1e90*/  @P0 BRA `(.L_x_33) ;  /* 0x00000000000c0947 */ /* 0x000fea0003800000 */
[----:B------:R-:W1:Y:S02]  /*1ea0*/  LDG.E.U8 R63, desc[UR38][R8.64+0x1] ;  /* 0x00000126083f7981 */ /* 0x000e64000c1e1100 */
[----:B-1----:R-:W-:-:S05]  /*1eb0*/  PRMT R3, R63, 0x8880, RZ ;  /* 0x000088803f037816 */ /* 0x002fca00000000ff */
[----:B------:R-:W-:-:S07]  /*1ec0*/  IMAD R14, R3, R56, RZ ;  /* 0x00000038030e7224 */ /* 0x000fce00078e02ff */
.L_x_33:
[----:B------:R-:W-:Y:S05]  /*1ed0*/  BSYNC B1 ;  /* 0x0000000000017941 */ /* 0x000fea0003800000 */
.L_x_32:
[----:B------:R-:W-:Y:S01]  /*1ee0*/  ISETP.LT.OR P3, PT, R66, 0x9, !P3 ;  /* 0x000000094200780c */ /* 0x000fe20005f61670 */
[----:B------:R-:W-:Y:S01]  /*1ef0*/  @!P0 IMAD R25, R25, R19, R14 ;  /* 0x0000001319198224 */ /* 0x000fe200078e020e */
[C---:B------:R-:W-:Y:S01]  /*1f00*/  ISETP.GE.AND P1, PT, R64.reuse, 0x9, PT ;  /* 0x000000094000780c */ /* 0x040fe20003f26270 */
[----:B------:R-:W-:Y:S01]  /*1f10*/  BSSY B1, `(.L_x_34) ;  /* 0x000000b000017945 */ /* 0x000fe20003800000 */
[----:B------:R-:W-:Y:S02]  /*1f20*/  IADD3.X R11, R13, R71, R15, P4, P5 ;  /* 0x000000470d0b7210 */ /* 0x000fe400027ea40f */
[----:B------:R2:W-:Y:S01]  /*1f30*/  @!P0 STG.E.U8 desc[UR38][R6.64+0x1], R25 ;  /* 0x0000011906008986 */ /* 0x0005e2000c101126 */
[----:B------:R-:W-:Y:S02]  /*1f40*/  ISETP.GE.AND P0, PT, R64, 0xa, PT ;  /* 0x0000000a4000780c */ /* 0x000fe40003f06270 */
[C---:B------:R-:W-:Y:S02]  /*1f50*/  ISETP.LT.OR P2, PT, R66.reuse, 0x9, !P2 ;  /* 0x000000094200780c */ /* 0x040fe40005741670 */
[----:B------:R-:W-:-:S02]  /*1f60*/  ISETP.LT.OR P5, PT, R66, 0x1, !P1 ;  /* 0x000000014200780c */ /* 0x000fc40004fa1670 */
[----:B------:R-:W-:Y:S01]  /*1f70*/  ISETP.LT.OR P4, PT, R66, 0x1, !P0 ;  /* 0x000000014200780c */ /* 0x000fe20004781670 */
[----:B------:R-:W-:-:S12]  /*1f80*/  @P3 BRA `(.L_x_35) ;  /* 0x00000000000c3947 */ /* 0x000fd80003800000 */
[----:B------:R-:W1:Y:S02]  /*1f90*/  LDG.E.U8 R63, desc[UR38][R10.64] ;  /* 0x000000260a3f7981 */ /* 0x000e64000c1e1100 */
[----:B-1----:R-:W-:-:S05]  /*1fa0*/  PRMT R3, R63, 0x8880, RZ ;  /* 0x000088803f037816 */ /* 0x002fca00000000ff */
[----:B------:R-:W-:-:S07]  /*1fb0*/  IMAD R14, R3, R56, RZ ;  /* 0x00000038030e7224 */ /* 0x000fce00078e02ff */
.L_x_35:
[----:B------:R-:W-:Y:S05]  /*1fc0*/  BSYNC B1 ;  /* 0x0000000000017941 */ /* 0x000fea0003800000 */
.L_x_34:
[----:B-1----:R-:W-:Y:S01]  /*1fd0*/  @!P3 IMAD R3, R26, R19, R14 ;  /* 0x000000131a03b224 */ /* 0x002fe200078e020e */
[----:B------:R-:W-:Y:S04]  /*1fe0*/  BSSY B1, `(.L_x_36) ;  /* 0x0000006000017945 */ /* 0x000fe80003800000 */
[----:B------:R1:W-:Y:S01]  /*1ff0*/  @!P3 STG.E.U8 desc[UR38][R4.64], R3 ;  /* 0x000000030400b986 */ /* 0x0003e2000c101126 */
[----:B------:R-:W-:Y:S05]  /*2000*/  @P2 BRA `(.L_x_37) ;  /* 0x00000000000c2947 */ /* 0x000fea0003800000 */
[----:B------:R-:W1:Y:S02]  /*2010*/  LDG.E.U8 R63, desc[UR38][R10.64+0x1] ;  /* 0x000001260a3f7981 */ /* 0x000e64000c1e1100 */
[----:B-1----:R-:W-:-:S05]  /*2020*/  PRMT R3, R63, 0x8880, RZ ;  /* 0x000088803f037816 */ /* 0x002fca00000000ff */
[----:B------:R-:W-:-:S07]  /*2030*/  IMAD R14, R3, R56, RZ ;  /* 0x00000038030e7224 */ /* 0x000fce00078e02ff */
.L_x_37:
[----:B------:R-:W-:Y:S05]  /*2040*/  BSYNC B1 ;  /* 0x0000000000017941 */ /* 0x000fea0003800000 */
.L_x_36:
[----:B------:R-:W-:Y:S01]  /*2050*/  @!P2 IMAD R27, R27, R19, R14 ;  /* 0x000000131b1ba224 */ /* 0x000fe200078e020e */
[----:B------:R-:W-:Y:S04]  /*2060*/  BSSY B1, `(.L_x_38) ;  /* 0x0000006000017945 */ /* 0x000fe80003800000 */
[----:B------:R3:W-:Y:S01]  /*2070*/  @!P2 STG.E.U8 desc[UR38][R4.64+0x1], R27 ;  /* 0x0000011b0400a986 */ /* 0x0007e2000c101126 */
[----:B------:R-:W-:Y:S05]  /*2080*/  @P5 BRA `(.L_x_39) ;  /* 0x00000000000c5947 */ /* 0x000fea0003800000 */
[----:B------:R-:W1:Y:S02]  /*2090*/  LDG.E.U8 R63, desc[UR38][R8.64+0x8] ;  /* 0x00000826083f7981 */ /* 0x000e64000c1e1100 */
[----:B-1----:R-:W-:-:S05]  /*20a0*/  PRMT R3, R63, 0x8880, RZ ;  /* 0x000088803f037816 */ /* 0x002fca00000000ff */
[----:B------:R-:W-:-:S07]  /*20b0*/  IMAD R14, R3, R56, RZ ;  /* 0x00000038030e7224 */ /* 0x000fce00078e02ff */
.L_x_39:
[----:B------:R-:W-:Y:S05]  /*20c0*/  BSYNC B1 ;  /* 0x0000000000017941 */ /* 0x000fea0003800000 */
.L_x_38:
[----:B-1----:R-:W-:Y:S01]  /*20d0*/  @!P5 IMAD R3, R28, R19, R14 ;  /* 0x000000131c03d224 */ /* 0x002fe200078e020e */
[----:B------:R-:W-:Y:S04]  /*20e0*/  BSSY B1, `(.L_x_40) ;  /* 0x0000006000017945 */ /* 0x000fe80003800000 */
[----:B------:R1:W-:Y:S01]  /*20f0*/  @!P5 STG.E.U8 desc[UR38][R6.64+0x8], R3 ;  /* 0x000008030600d986 */ /* 0x0003e2000c101126 */
[----:B------:R-:W-:Y:S05]  /*2100*/  @P4 BRA `(.L_x_41) ;  /* 0x00000000000c4947 */ /* 0x000fea0003800000 */
[----:B------:R-:W1:Y:S02]  /*2110*/  LDG.E.U8 R63, desc[UR38][R8.64+0x9] ;  /* 0x00000926083f7981 */ /* 0x000e64000c1e1100 */
[----:B-1----:R-:W-:-:S05]  /*2120*/  PRMT R3, R63, 0x8880, RZ ;  /* 0x000088803f037816 */ /* 0x002fca00000000ff */
[----:B------:R-:W-:-:S07]  /*2130*/  IMAD R14, R3, R56, RZ ;  /* 0x00000038030e7224 */ /* 0x000fce00078e02ff */
.L_x_41:
[----:B------:R-:W-:Y:S05]  /*2140*/  BSYNC B1 ;  /* 0x0000000000017941 */ /* 0x000fea0003800000 */
.L_x_40:
[----:B------:R-:W-:Y:S01]  /*2150*/  ISETP.LT.OR P1, PT, R66, 0x9, !P1 ;  /* 0x000000094200780c */ /* 0x000fe20004f21670 */
[----:B------:R-:W-:Y:S01]  /*2160*/  @!P4 IMAD R29, R29, R19, R14 ;  /* 0x000000131d1dc224 */ /* 0x000fe200078e020e */
[C---:B------:R-:W-:Y:S01]  /*2170*/  ISETP.GE.AND P3, PT, R64.reuse, 0x11, PT ;  /* 0x000000114000780c */ /* 0x040fe20003f66270 */
[----:B------:R-:W-:Y:S01]  /*2180*/  BSSY B1, `(.L_x_42) ;  /* 0x000000a000017945 */ /* 0x000fe20003800000 */
[----:B------:R-:W-:Y:S02]  /*2190*/  ISETP.GE.AND P2, PT, R64, 0x12, PT ;  /* 0x000000124000780c */ /* 0x000fe40003f46270 */
[----:B------:R4:W-:Y:S01]  /*21a0*/  @!P4 STG.E.U8 desc[UR38][R6.64+0x9], R29 ;  /* 0x0000091d0600c986 */ /* 0x0009e2000c101126 */
[C---:B------:R-:W-:Y:S02]  /*21b0*/  ISETP.LT.OR P0, PT, R66.reuse, 0x9, !P0 ;  /* 0x000000094200780c */ /* 0x040fe40004701670 */
[C---:B------:R-:W-:Y:S02]  /*21c0*/  ISETP.LT.OR P5, PT, R66.reuse, 0x1, !P3 ;  /* 0x000000014200780c */ /* 0x040fe40005fa1670 */
[----:B------:R-:W-:-:S02]  /*21d0*/  ISETP.LT.OR P4, PT, R66, 0x1, !P2 ;  /* 0x000000014200780c */ /* 0x000fc40005781670 */
[----:B------:R-:W-:Y:S11]  /*21e0*/  @P1 BRA `(.L_x_43) ;  /* 0x00000000000c1947 */ /* 0x000ff60003800000 */
[----:B------:R-:W1:Y:S02]  /*21f0*/  LDG.E.U8 R63, desc[UR38][R10.64+0x8] ;  /* 0x000008260a3f7981 */ /* 0x000e64000c1e1100 */
[----:B-1----:R-:W-:-:S05]  /*2200*/  PRMT R3, R63, 0x8880, RZ ;  /* 0x000088803f037816 */ /* 0x002fca00000000ff */
[----:B------:R-:W-:-:S07]  /*2210*/  IMAD R14, R3, R56, RZ ;  /* 0x00000038030e7224 */ /* 0x000fce00078e02ff */
.L_x_43:
[----:B------:R-:W-:Y:S05]  /*2220*/  BSYNC B1 ;  /* 0x0000000000017941 */ /* 0x000fea0003800000 */
.L_x_42:
[----:B-1----:R-:W-:Y:S01]  /*2230*/  @!P1 IMAD R3, R30, R19, R14 ;  /* 0x000000131e039224 */ /* 0x002fe200078e020e */
[----:B------:R-:W-:Y:S04]  /*2240*/  BSSY B1, `(.L_x_44) ;  /* 0x0000006000017945 */ /* 0x000fe80003800000 */
[----:B------:R1:W-:Y:S01]  /*2250*/  @!P1 STG.E.U8 desc[UR38][R4.64+0x8], R3 ;  /* 0x0000080304009986 */ /* 0x0003e2000c101126 */
[----:B------:R-:W-:Y:S05]  /*2260*/  @P0 BRA `(.L_x_45) ;  /* 0x00000000000c0947 */ /* 0x000fea0003800000 */
[----:B------:R-:W1:Y:S02]  /*2270*/  LDG.E.U8 R63, desc[UR38][R10.64+0x9] ;  /* 0x000009260a3f7981 */ /* 0x000e64000c1e1100 */
[----:B-1----:R-:W-:-:S05]  /*2280*/  PRMT R3, R63, 0x8880, RZ ;  /* 0x000088803f037816 */ /* 0x002fca00000000ff */
[----:B------:R-:W-:-:S07]  /*2290*/  IMAD R14, R3, R56, RZ ;  /* 0x00000038030e7224 */ /* 0x000fce00078e02ff */
.L_x_45:
[----:B------:R-:W-:Y:S05]  /*22a0*/  BSYNC B1 ;  /* 0x0000000000017941 */ /* 0x000fea0003800000 */
.L_x_44:
[----:B------:R-:W-:Y:S01]  /*22b0*/  @!P0 IMAD R31, R31, R19, R14 ;  /* 0x000000131f1f8224 */ /* 0x000fe200078e020e */
[----:B------:R-:W-:Y:S04]  /*22c0*/  BSSY B1, `(.L_x_46) ;  /* 0x0000006000017945 */ /* 0x000fe80003800000 */
[----:B------:R0:W-:Y:S01]  /*22d0*/  @!P0 STG.E.U8 desc[UR38][R4.64+0x9], R31 ;  /* 0x0000091f04008986 */ /* 0x0001e2000c101126 */
[----:B------:R-:W-:Y:S05]  /*22e0*/  @P5 BRA `(.L_x_47) ;  /* 0x00000000000c5947 */ /* 0x000fea0003800000 */
[----:B------:R-:W1:Y:S02]  /*22f0*/  LDG.E.U8 R63, desc[UR38][R8.64+0x10] ;  /* 0x00001026083f7981 */ /* 0x000e64000c1e1100 */
[----:B-1----:R-:W-:-:S05]  /*2300*/  PRMT R3, R63, 0x8880, RZ ;  /* 0x000088803f037816 */ /* 0x002fca00000000ff */
[----:B------:R-:W-:-:S07]  /*2310*/  IMAD R14, R3, R56, RZ ;  /* 0x00000038030e7224 */ /* 0x000fce00078e02ff */
.L_x_47:
[----:B------:R-:W-:Y:S05]  /*2320*/  BSYNC B1 ;  /* 0x0000000000017941 */ /* 0x000fea0003800000 */
.L_x_46:
[----:B-1----:R-:W-:Y:S01]  /*2330*/  @!P5 IMAD R3, R32, R19, R14 ;  /* 0x000000132003d224 */ /* 0x002fe200078e020e */
[----:B------:R-:W-:Y:S04]  /*2340*/  BSSY B1, `(.L_x_48) ;  /* 0x0000006000017945 */ /* 0x000fe80003800000 */
[----:B------:R1:W-:Y:S01]  /*2350*/  @!P5 STG.E.U8 desc[UR38][R6.64+0x10], R3 ;  /* 0x000010030600d986 */ /* 0x0003e2000c101126 */
[----:B------:R-:W-:Y:S05]  /*2360*/  @P4 BRA `(.L_x_49) ;  /* 0x00000000000c4947 */ /* 0x000fea0003800000 */
[----:B------:R-:W1:Y:S02]  /*2370*/  LDG.E.U8 R63, desc[UR38][R8.64+0x11] ;  /* 0x00001126083f7981 */ /* 0x000e64000c1e1100 */
[----:B-1----:R-:W-:-:S05]  /*2380*/  PRMT R3, R63, 0x8880, RZ ;  /* 0x000088803f037816 */ /* 0x002fca00000000ff */
[----:B------:R-:W-:-:S07]  /*2390*/  IMAD R14, R3, R56, RZ ;  /* 0x00000038030e7224 */ /* 0x000fce00078e02ff */
.L_x_49:
[----:B------:R-:W-:Y:S05]  /*23a0*/  BSYNC B1 ;  /* 0x0000000000017941 */ /* 0x000fea0003800000 */
.L_x_48:
        /* <DEDUP_REMOVED lines=13> */
.L_x_51:
[----:B------:R-:W-:Y:S05]  /*2480*/  BSYNC B1 ;  /* 0x0000000000017941 */ /* 0x000fea0003800000 */
.L_x_50:
[----:B-1----:R-:W-:Y:S01]  /*2490*/  @!P3 IMAD R3, R34, R19, R14 ;  /* 0x000000132203b224 */ /* 0x002fe200078e020e */
[----:B------:R-:W-:Y:S04]  /*24a0*/  BSSY B1, `(.L_x_52) ;  /* 0x0000006000017945 */ /* 0x000fe80003800000 */
[----:B------:R1:W-:Y:S01]  /*24b0*/  @!P3 STG.E.U8 desc[UR38][R4.64+0x10], R3 ;  /* 0x000010030400b986 */ /* 0x0003e2000c101126 */
[----:B------:R-:W-:Y:S05]  /*24c0*/  @P2 BRA `(.L_x_53) ;  /* 0x00000000000c2947 */ /* 0x000fea0003800000 */
[----:B------:R-:W1:Y:S02]  /*24d0*/  LDG.E.U8 R63, desc[UR38][R10.64+0x11] ;  /* 0x000011260a3f7981 */ /* 0x000e64000c1e1100 */
[----:B-1----:R-:W-:-:S05]  /*24e0*/  PRMT R3, R63, 0x8880, RZ ;  /* 0x000088803f037816 */ /* 0x002fca00000000ff */
[----:B------:R-:W-:-:S07]  /*24f0*/  IMAD R14, R3, R56, RZ ;  /* 0x00000038030e7224 */ /* 0x000fce00078e02ff */
.L_x_53:
[----:B------:R-:W-:Y:S05]  /*2500*/  BSYNC B1 ;  /* 0x0000000000017941 */ /* 0x000fea0003800000 */
.L_x_52:
[----:B------:R-:W-:Y:S01]  /*2510*/  @!P2 IMAD R35, R35, R19, R14 ;  /* 0x000000132323a224 */ /* 0x000fe200078e020e */
[----:B------:R-:W-:Y:S04]  /*2520*/  BSSY B1, `(.L_x_54) ;  /* 0x0000006000017945 */ /* 0x000fe80003800000 */
[----:B------:R0:W-:Y:S01]  /*2530*/  @!P2 STG.E.U8 desc[UR38][R4.64+0x11], R35 ;  /* 0x000011230400a986 */ /* 0x0001e2000c101126 */
[----:B------:R-:W-:Y:S05]  /*2540*/  @P5 BRA `(.L_x_55) ;  /* 0x00000000000c5947 */ /* 0x000fea0003800000 */
[----:B------:R-:W1:Y:S02]  /*2550*/  LDG.E.U8 R63, desc[UR38][R8.64+0x18] ;  /* 0x00001826083f7981 */ /* 0x000e64000c1e1100 */
[----:B-1----:R-:W-:-:S05]  /*2560*/  PRMT R3, R63, 0x8880, RZ ;  /* 0x000088803f037816 */ /* 0x002fca00000000ff */
[----:B------:R-:W-:-:S07]  /*2570*/  IMAD R14, R3, R56, RZ ;  /* 0x00000038030e7224 */ /* 0x000fce00078e02ff */
.L_x_55:
[----:B------:R-:W-:Y:S05]  /*2580*/  BSYNC B1 ;  /* 0x0000000000017941 */ /* 0x000fea0003800000 */
.L_x_54:
[----:B-1----:R-:W-:Y:S01]  /*2590*/  @!P5 IMAD R3, R36, R19, R14 ;  /* 0x000000132403d224 */ /* 0x002fe200078e020e */
[----:B------:R-:W-:Y:S04]  /*25a0*/  BSSY B1, `(.L_x_56) ;  /* 0x0000006000017945 */ /* 0x000fe80003800000 */
[----:B------:R1:W-:Y:S01]  /*25b0*/  @!P5 STG.E.U8 desc[UR38][R6.64+0x18], R3 ;  /* 0x000018030600d986 */ /* 0x0003e2000c101126 */
[----:B------:R-:W-:Y:S05]  /*25c0*/  @P4 BRA `(.L_x_57) ;  /* 0x00000000000c4947 */ /* 0x000fea0003800000 */
[----:B------:R-:W1:Y:S02]  /*25d0*/  LDG.E.U8 R63, desc[UR38][R8.64+0x19] ;  /* 0x00001926083f7981 */ /* 0x000e64000c1e1100 */
[----:B-1----:R-:W-:-:S05]  /*25e0*/  PRMT R3, R63, 0x8880, RZ ;  /* 0x000088803f037816 */ /* 0x002fca00000000ff */
[----:B------:R-:W-:-:S07]  /*25f0*/  IMAD R14, R3, R56, RZ ;  /* 0x00000038030e7224 */ /* 0x000fce00078e02ff */
.L_x_57:
[----:B------:R-:W-:Y:S05]  /*2600*/  BSYNC B1 ;  /* 0x0000000000017941 */ /* 0x000fea0003800000 */
.L_x_56:
        /* <DEDUP_REMOVED lines=13> */
.L_x_59:
[----:B------:R-:W-:Y:S05]  /*26e0*/  BSYNC B1 ;  /* 0x0000000000017941 */ /* 0x000fea0003800000 */
.L_x_58:
[----:B-1----:R-:W-:Y:S01]  /*26f0*/  @!P1 IMAD R3, R38, R19, R14 ;  /* 0x0000001326039224 */ /* 0x002fe200078e020e */
[----:B------:R-:W-:Y:S04]  /*2700*/  BSSY B1, `(.L_x_60) ;  /* 0x0000006000017945 */ /* 0x000fe80003800000 */
[----:B------:R1:W-:Y:S01]  /*2710*/  @!P1 STG.E.U8 desc[UR38][R4.64+0x18], R3 ;  /* 0x0000180304009986 */ /* 0x0003e2000c101126 */
[----:B------:R-:W-:Y:S05]  /*2720*/  @P4 BRA `(.L_x_61) ;  /* 0x00000000000c4947 */ /* 0x000fea0003800000 */
[----:B------:R-:W1:Y:S02]  /*2730*/  LDG.E.U8 R63, desc[UR38][R10.64+0x19] ;  /* 0x000019260a3f7981 */ /* 0x000e64000c1e1100 */
[----:B-1----:R-:W-:-:S05]  /*2740*/  PRMT R3, R63, 0x8880, RZ ;  /* 0x000088803f037816 */ /* 0x002fca00000000ff */
[----:B------:R-:W-:-:S07]  /*2750*/  IMAD R14, R3, R56, RZ ;  /* 0x00000038030e7224 */ /* 0x000fce00078e02ff */
.L_x_61:
[----:B------:R-:W-:Y:S05]  /*2760*/  BSYNC B1 ;  /* 0x0000000000017941 */ /* 0x000fea0003800000 */
.L_x_60:
[----:B------:R-:W-:Y:S01]  /*2770*/  @!P4 IMAD R39, R39, R19, R14 ;  /* 0x000000132727c224 */ /* 0x000fe200078e020e */
[----:B------:R-:W-:Y:S04]  /*2780*/  BSSY B1, `(.L_x_62) ;  /* 0x0000006000017945 */ /* 0x000fe80003800000 */
[----:B------:R0:W-:Y:S01]  /*2790*/  @!P4 STG.E.U8 desc[UR38][R4.64+0x19], R39 ;  /* 0x000019270400c986 */ /* 0x0001e2000c101126 */
[----:B------:R-:W-:Y:S05]  /*27a0*/  @P5 BRA `(.L_x_63) ;  /* 0x00000000000c5947 */ /* 0x000fea0003800000 */
[----:B------:R-:W1:Y:S02]  /*27b0*/  LDG.E.U8 R63, desc[UR38][R8.64+0x20] ;  /* 0x00002026083f7981 */ /* 0x000e64000c1e1100 */
[----:B-1----:R-:W-:-:S05]  /*27c0*/  PRMT R3, R63, 0x8880, RZ ;  /* 0x000088803f037816 */ /* 0x002fca00000000ff */
[----:B------:R-:W-:-:S07]  /*27d0*/  IMAD R14, R3, R56, RZ ;  /* 0x00000038030e7224 */ /* 0x000fce00078e02ff */
.L_x_63:
[----:B------:R-:W-:Y:S05]  /*27e0*/  BSYNC B1 ;  /* 0x0000000000017941 */ /* 0x000fea0003800000 */
.L_x_62:
[----:B-1----:R-:W-:Y:S01]  /*27f0*/  @!P5 IMAD R3, R40, R19, R14 ;  /* 0x000000132803d224 */ /* 0x002fe200078e020e */
[----:B------:R-:W-:Y:S04]  /*2800*/  BSSY B1, `(.L_x_64) ;  /* 0x0000006000017945 */ /* 0x000fe80003800000 */
[----:B------:R1:W-:Y:S01]  /*2810*/  @!P5 STG.E.U8 desc[UR38][R6.64+0x20], R3 ;  /* 0x000020030600d986 */ /* 0x0003e2000c101126 */
[----:B------:R-:W-:Y:S05]  /*2820*/  @P0 BRA `(.L_x_65) ;  /* 0x00000000000c0947 */ /* 0x000fea0003800000 */
[----:B------:R-:W1:Y:S02]  /*2830*/  LDG.E.U8 R63, desc[UR38][R8.64+0x21] ;  /* 0x00002126083f7981 */ /* 0x000e64000c1e1100 */
[----:B-1----:R-:W-:-:S05]  /*2840*/  PRMT R3, R63, 0x8880, RZ ;  /* 0x000088803f037816 */ /* 0x002fca00000000ff */
[----:B------:R-:W-:-:S07]  /*2850*/  IMAD R14, R3, R56, RZ ;  /* 0x00000038030e7224 */ /* 0x000fce00078e02ff */
.L_x_65:
[----:B------:R-:W-:Y:S05]  /*2860*/  BSYNC B1 ;  /* 0x0000000000017941 */ /* 0x000fea0003800000 */
.L_x_64:
        /* <DEDUP_REMOVED lines=13> */
.L_x_67:
[----:B------:R-:W-:Y:S05]  /*2940*/  BSYNC B1 ;  /* 0x0000000000017941 */ /* 0x000fea0003800000 */
.L_x_66:
[----:B-1----:R-:W-:Y:S01]  /*2950*/  @!P3 IMAD R3, R42, R19, R14 ;  /* 0x000000132a03b224 */ /* 0x002fe200078e020e */
[----:B------:R-:W-:Y:S04]  /*2960*/  BSSY B1, `(.L_x_68) ;  /* 0x0000006000017945 */ /* 0x000fe80003800000 */
[----:B------:R1:W-:Y:S01]  /*2970*/  @!P3 STG.E.U8 desc[UR38][R4.64+0x20], R3 ;  /* 0x000020030400b986 */ /* 0x0003e2000c101126 */
[----:B------:R-:W-:Y:S05]  /*2980*/  @P2 BRA `(.L_x_69) ;  /* 0x00000000000c2947 */ /* 0x000fea0003800000 */
[----:B------:R-:W1:Y:S02]  /*2990*/  LDG.E.U8 R63, desc[UR38][R10.64+0x21] ;  /* 0x000021260a3f7981 */ /* 0x000e64000c1e1100 */
[----:B-1----:R-:W-:-:S05]  /*29a0*/  PRMT R3, R63, 0x8880, RZ ;  /* 0x000088803f037816 */ /* 0x002fca00000000ff */
[----:B------:R-:W-:-:S07]  /*29b0*/  IMAD R14, R3, R56, RZ ;  /* 0x00000038030e7224 */ /* 0x000fce00078e02ff */
.L_x_69:
[----:B------:R-:W-:Y:S05]  /*29c0*/  BSYNC B1 ;  /* 0x0000000000017941 */ /* 0x000fea0003800000 */
.L_x_68:
[----:B------:R-:W-:Y:S01]  /*29d0*/  @!P2 IMAD R43, R43, R19, R14 ;  /* 0x000000132b2ba224 */ /* 0x000fe200078e020e */
[----:B------:R-:W-:Y:S04]  /*29e0*/  BSSY B1, `(.L_x_70) ;  /* 0x0000006000017945 */ /* 0x000fe80003800000 */
[----:B------:R0:W-:Y:S01]  /*29f0*/  @!P2 STG.E.U8 desc[UR38][R4.64+0x21], R43 ;  /* 0x0000212b0400a986 */ /* 0x0001e2000c101126 */
[----:B------:R-:W-:Y:S05]  /*2a00*/  @P0 BRA `(.L_x_71) ;  /* 0x00000000000c0947 */ /* 0x000fea0003800000 */
[----:B------:R-:W1:Y:S02]  /*2a10*/  LDG.E.U8 R63, desc[UR38][R8.64+0x28] ;  /* 0x00002826083f7981 */ /* 0x000e64000c1e1100 */
[----:B-1----:R-:W-:-:S05]  /*2a20*/  PRMT R3, R63, 0x8880, RZ ;  /* 0x000088803f037816 */ /* 0x002fca00000000ff */
[----:B------:R-:W-:-:S07]  /*2a30*/  IMAD R14, R3, R56, RZ ;  /* 0x00000038030e7224 */ /* 0x000fce00078e02ff */
.L_x_71:
[----:B------:R-:W-:Y:S05]  /*2a40*/  BSYNC B1 ;  /* 0x0000000000017941 */ /* 0x000fea0003800000 */
.L_x_70:
[----:B-1----:R-:W-:Y:S01]  /*2a50*/  @!P0 IMAD R3, R44, R19, R14 ;  /* 0x000000132c038224 */ /* 0x002fe200078e020e */
[----:B------:R-:W-:Y:S04]  /*2a60*/  BSSY B1, `(.L_x_72) ;  /* 0x0000006000017945 */ /* 0x000fe80003800000 */
[----:B------:R1:W-:Y:S01]  /*2a70*/  @!P0 STG.E.U8 desc[UR38][R6.64+0x28], R3 ;  /* 0x0000280306008986 */ /* 0x0003e2000c101126 */
[----:B------:R-:W-:Y:S05]  /*2a80*/  @P5 BRA `(.L_x_73) ;  /* 0x00000000000c5947 */ /* 0x000fea0003800000 */
[----:B------:R-:W1:Y:S02]  /*2a90*/  LDG.E.U8 R63, desc[UR38][R8.64+0x29] ;  /* 0x00002926083f7981 */ /* 0x000e64000c1e1100 */
[----:B-1----:R-:W-:-:S05]  /*2aa0*/  PRMT R3, R63, 0x8880, RZ ;  /* 0x000088803f037816 */ /* 0x002fca00000000ff */
[----:B------:R-:W-:-:S07]  /*2ab0*/  IMAD R14, R3, R56, RZ ;  /* 0x00000038030e7224 */ /* 0x000fce00078e02ff */
.L_x_73:
[----:B------:R-:W-:Y:S05]  /*2ac0*/  BSYNC B1 ;  /* 0x0000000000017941 */ /* 0x000fea0003800000 */
.L_x_72:
        /* <DEDUP_REMOVED lines=13> */
.L_x_75:
[----:B------:R-:W-:Y:S05]  /*2ba0*/  BSYNC B1 ;  /* 0x0000000000017941 */ /* 0x000fea0003800000 */
.L_x_74:
[----:B-1----:R-:W-:Y:S01]  /*2bb0*/  @!P4 IMAD R3, R46, R19, R14 ;  /* 0x000000132e03c224 */ /* 0x002fe200078e020e */
[----:B------:R-:W-:Y:S04]  /*2bc0*/  BSSY B1, `(.L_x_76) ;  /* 0x0000006000017945 */ /* 0x000fe80003800000 */
[----:B------:R1:W-:Y:S01]  /*2bd0*/  @!P4 STG.E.U8 desc[UR38][R4.64+0x28], R3 ;  /* 0x000028030400c986 */ /* 0x0003e2000c101126 */
[----:B------:R-:W-:Y:S05]  /*2be0*/  @P1 BRA `(.L_x_77) ;  /* 0x00000000000c1947 */ /* 0x000fea0003800000 */
[----:B------:R-:W1:Y:S02]  /*2bf0*/  LDG.E.U8 R63, desc[UR38][R10.64+0x29] ;  /* 0x000029260a3f7981 */ /* 0x000e64000c1e1100 */
[----:B-1----:R-:W-:-:S05]  /*2c00*/  PRMT R3, R63, 0x8880, RZ ;  /* 0x000088803f037816 */ /* 0x002fca00000000ff */
[----:B------:R-:W-:-:S07]  /*2c10*/  IMAD R14, R3, R56, RZ ;  /* 0x00000038030e7224 */ /* 0x000fce00078e02ff */
.L_x_77:
[----:B------:R-:W-:Y:S05]  /*2c20*/  BSYNC B1 ;  /* 0x0000000000017941 */ /* 0x000fea0003800000 */
.L_x_76:
[----:B------:R-:W-:Y:S01]  /*2c30*/  @!P1 IMAD R47, R47, R19, R14 ;  /* 0x000000132f2f9224 */ /* 0x000fe200078e020e */
[----:B------:R-:W-:Y:S04]  /*2c40*/  BSSY B1, `(.L_x_78) ;  /* 0x0000006000017945 */ /* 0x000fe80003800000 */
[----:B------:R0:W-:Y:S01]  /*2c50*/  @!P1 STG.E.U8 desc[UR38][R4.64+0x29], R47 ;  /* 0x0000292f04009986 */ /* 0x0001e2000c101126 */
[----:B------:R-:W-:Y:S05]  /*2c60*/  @P3 BRA `(.L_x_79) ;  /* 0x00000000000c3947 */ /* 0x000fea0003800000 */
[----:B------:R-:W1:Y:S02]  /*2c70*/  LDG.E.U8 R63, desc[UR38][R8.64+0x30] ;  /* 0x00003026083f7981 */ /* 0x000e64000c1e1100 */
[----:B-1----:R-:W-:-:S05]  /*2c80*/  PRMT R3, R63, 0x8880, RZ ;  /* 0x000088803f037816 */ /* 0x002fca00000000ff */
[----:B------:R-:W-:-:S07]  /*2c90*/  IMAD R14, R3, R56, RZ ;  /* 0x00000038030e7224 */ /* 0x000fce00078e02ff */
.L_x_79:
[----:B------:R-:W-:Y:S05]  /*2ca0*/  BSYNC B1 ;  /* 0x0000000000017941 */ /* 0x000fea0003800000 */
.L_x_78:
[----:B-1----:R-:W-:Y:S01]  /*2cb0*/  @!P3 IMAD R3, R48, R19, R14 ;  /* 0x000000133003b224 */ /* 0x002fe200078e020e */
[----:B------:R-:W-:Y:S04]  /*2cc0*/  BSSY B1, `(.L_x_80) ;  /* 0x0000006000017945 */ /* 0x000fe80003800000 */
[----:B------:R1:W-:Y:S01]  /*2cd0*/  @!P3 STG.E.U8 desc[UR38][R6.64+0x30], R3 ;  /* 0x000030030600b986 */ /* 0x0003e2000c101126 */
[----:B------:R-:W-:Y:S05]  /*2ce0*/  @P5 BRA `(.L_x_81) ;  /* 0x00000000000c5947 */ /* 0x000fea0003800000 */
[----:B------:R-:W1:Y:S02]  /*2cf0*/  LDG.E.U8 R63, desc[UR38][R8.64+0x31] ;  /* 0x00003126083f7981 */ /* 0x000e64000c1e1100 */
[----:B-1----:R-:W-:-:S05]  /*2d00*/  PRMT R3, R63, 0x8880, RZ ;  /* 0x000088803f037816 */ /* 0x002fca00000000ff */
[----:B------:R-:W-:-:S07]  /*2d10*/  IMAD R14, R3, R56, RZ ;  /* 0x00000038030e7224 */ /* 0x000fce00078e02ff */
.L_x_81:
[----:B------:R-:W-:Y:S05]  /*2d20*/  BSYNC B1 ;  /* 0x0000000000017941 */ /* 0x000fea0003800000 */
.L_x_80:
        /* <DEDUP_REMOVED lines=9> */
[----:B------:R-:W-:Y:S01]  /*2dc0*/  ISETP.LT.OR P3, PT, R66, 0x9, !P3 ;  /* 0x000000094200780c */ /* 0x000fe20005f61670 */
[----:B------:R-:W-:-:S12]  /*2dd0*/  @P2 BRA `(.L_x_83) ;  /* 0x00000000000c2947 */ /* 0x000fd80003800000 */
[----:B------:R-:W1:Y:S02]  /*2de0*/  LDG.E.U8 R63, desc[UR38][R10.64+0x30] ;  /* 0x000030260a3f7981 */ /* 0x000e64000c1e1100 */
[----:B-1----:R-:W-:-:S05]  /*2df0*/  PRMT R3, R63, 0x8880, RZ ;  /* 0x000088803f037816 */ /* 0x002fca00000000ff */
[----:B------:R-:W-:-:S07]  /*2e00*/  IMAD R14, R3, R56, RZ ;  /* 0x00000038030e7224 */ /* 0x000fce00078e02ff */
.L_x_83:
[----:B------:R-:W-:Y:S05]  /*2e10*/  BSYNC B1 ;  /* 0x0000000000017941 */ /* 0x000fea0003800000 */
.L_x_82:
[----:B-1----:R-:W-:Y:S01]  /*2e20*/  @!P2 IMAD R3, R50, R19, R14 ;  /* 0x000000133203a224 */ /* 0x002fe200078e020e */
[----:B------:R-:W-:Y:S04]  /*2e30*/  BSSY B1, `(.L_x_84) ;  /* 0x0000006000017945 */ /* 0x000fe80003800000 */
[----:B------:R1:W-:Y:S01]  /*2e40*/  @!P2 STG.E.U8 desc[UR38][R4.64+0x30], R3 ;  /* 0x000030030400a986 */ /* 0x0003e2000c101126 */
[----:B------:R-:W-:Y:S05]  /*2e50*/  @P0 BRA `(.L_x_85) ;  /* 0x00000000000c0947 */ /* 0x000fea0003800000 */
[----:B------:R-:W1:Y:S02]  /*2e60*/  LDG.E.U8 R63, desc[UR38][R10.64+0x31] ;  /* 0x000031260a3f7981 */ /* 0x000e64000c1e1100 */
[----:B-1----:R-:W-:-:S05]  /*2e70*/  PRMT R3, R63, 0x8880, RZ ;  /* 0x000088803f037816 */ /* 0x002fca00000000ff */
[----:B------:R-:W-:-:S07]  /*2e80*/  IMAD R14, R3, R56, RZ ;  /* 0x00000038030e7224 */ /* 0x000fce00078e02ff */
.L_x_85:
[----:B------:R-:W-:Y:S05]  /*2e90*/  BSYNC B1 ;  /* 0x0000000000017941 */ /* 0x000fea0003800000 */
.L_x_84:
[----:B------:R-:W-:Y:S01]  /*2ea0*/  @!P0 IMAD R51, R51, R19, R14 ;  /* 0x0000001333338224 */ /* 0x000fe200078e020e */
[----:B------:R-:W-:Y:S04]  /*2eb0*/  BSSY B1, `(.L_x_86) ;  /* 0x0000006000017945 */ /* 0x000fe80003800000 */
[----:B------:R0:W-:Y:S01]  /*2ec0*/  @!P0 STG.E.U8 desc[UR38][R4.64+0x31], R51 ;  /* 0x0000313304008986 */ /* 0x0001e2000c101126 */
[----:B------:R-:W-:Y:S05]  /*2ed0*/  @P5 BRA `(.L_x_87) ;  /* 0x00000000000c5947 */ /* 0x000fea0003800000 */
[----:B------:R-:W1:Y:S02]  /*2ee0*/  LDG.E.U8 R63, desc[UR38][R8.64+0x38] ;  /* 0x00003826083f7981 */ /* 0x000e64000c1e1100 */
[----:B-1----:R-:W-:-:S05]  /*2ef0*/  PRMT R3, R63, 0x8880, RZ ;  /* 0x000088803f037816 */ /* 0x002fca00000000ff */
[----:B------:R-:W-:-:S07]  /*2f00*/  IMAD R14, R3, R56, RZ ;  /* 0x00000038030e7224 */ /* 0x000fce00078e02ff */
.L_x_87:
[----:B------:R-:W-:Y:S05]  /*2f10*/  BSYNC B1 ;  /* 0x0000000000017941 */ /* 0x000fea0003800000 */
.L_x_86:
[----:B-1----:R-:W-:Y:S01]  /*2f20*/  @!P5 IMAD R3, R52, R19, R14 ;  /* 0x000000133403d224 */ /* 0x002fe200078e020e */
[----:B------:R-:W-:Y:S04]  /*2f30*/  BSSY B1, `(.L_x_88) ;  /* 0x0000006000017945 */ /* 0x000fe80003800000 */
[----:B------:R1:W-:Y:S01]  /*2f40*/  @!P5 STG.E.U8 desc[UR38][R6.64+0x38], R3 ;  /* 0x000038030600d986 */ /* 0x0003e2000c101126 */
[----:B------:R-:W-:Y:S05]  /*2f50*/  @P4 BRA `(.L_x_89) ;  /* 0x00000000000c4947 */ /* 0x000fea0003800000 */
[----:B------:R-:W1:Y:S02]  /*2f60*/  LDG.E.U8 R63, desc[UR38][R8.64+0x39] ;  /* 0x00003926083f7981 */ /* 0x000e64000c1e1100 */
[----:B-1----:R-:W-:-:S05]  /*2f70*/  PRMT R3, R63, 0x8880, RZ ;  /* 0x000088803f037816 */ /* 0x002fca00000000ff */
[----:B------:R-:W-:-:S07]  /*2f80*/  IMAD R14, R3, R56, RZ ;  /* 0x00000038030e7224 */ /* 0x000fce00078e02ff */
.L_x_89:
[----:B------:R-:W-:Y:S05]  /*2f90*/  BSYNC B1 ;  /* 0x0000000000017941 */ /* 0x000fea0003800000 */
.L_x_88:
[----:B------:R-:W-:Y:S01]  /*2fa0*/  @!P4 IMAD R53, R53, R19, R14 ;  /* 0x000000133535c224 */ /* 0x000fe200078e020e */
[----:B------:R-:W-:Y:S04]  /*2fb0*/  BSSY B1, `(.L_x_90) ;  /* 0x0000006000017945 */ /* 0x000fe80003800000 */
[----:B------:R0:W-:Y:S01]  /*2fc0*/  @!P4 STG.E.U8 desc[UR38][R6.64+0x39], R53 ;  /* 0x000039350600c986 */ /* 0x0001e2000c101126 */
[----:B------:R-:W-:Y:S05]  /*2fd0*/  @P3 BRA `(.L_x_91) ;  /* 0x00000000000c3947 */ /* 0x000fea0003800000 */
[----:B------:R-:W1:Y:S02]  /*2fe0*/  LDG.E.U8 R63, desc[UR38][R10.64+0x38] ;  /* 0x000038260a3f7981 */ /* 0x000e64000c1e1100 */
[----:B-1----:R-:W-:-:S05]  /*2ff0*/  PRMT R3, R63, 0x8880, RZ ;  /* 0x000088803f037816 */ /* 0x002fca00000000ff */
[----:B------:R-:W-:-:S07]  /*3000*/  IMAD R14, R3, R56, RZ ;  /* 0x00000038030e7224 */ /* 0x000fce00078e02ff */
.L_x_91:
[----:B------:R-:W-:Y:S05]  /*3010*/  BSYNC B1 ;  /* 0x0000000000017941 */ /* 0x000fea0003800000 */
.L_x_90:
[----:B-1----:R-:W-:Y:S01]  /*3020*/  @!P3 IMAD R3, R54, R19, R14 ;  /* 0x000000133603b224 */ /* 0x002fe200078e020e */
[----:B------:R-:W-:Y:S01]  /*3030*/  ISETP.LT.OR P1, PT, R66, 0x9, !P1 ;  /* 0x000000094200780c */ /* 0x000fe20004f21670 */
[----:B------:R-:W-:Y:S03]  /*3040*/  BSSY B1, `(.L_x_92) ;  /* 0x0000006000017945 */ /* 0x000fe60003800000 */
[----:B------:R1:W-:Y:S09]  /*3050*/  @!P3 STG.E.U8 desc[UR38][R4.64+0x38], R3 ;  /* 0x000038030400b986 */ /* 0x0003f2000c101126 */
[----:B------:R-:W-:Y:S05]  /*3060*/  @P1 BRA `(.L_x_93) ;  /* 0x00000000000c1947 */ /* 0x000fea0003800000 */
[----:B------:R-:W1:Y:S02]  /*3070*/  LDG.E.U8 R63, desc[UR38][R10.64+0x39] ;  /* 0x000039260a3f7981 */ /* 0x000e64000c1e1100 */
[----:B-1----:R-:W-:-:S05]  /*3080*/  PRMT R3, R63, 0x8880, RZ ;  /* 0x000088803f037816 */ /* 0x002fca00000000ff */
[----:B------:R-:W-:-:S07]  /*3090*/  IMAD R14, R3, R56, RZ ;  /* 0x00000038030e7224 */ /* 0x000fce00078e02ff */
.L_x_93:
[----:B------:R-:W-:Y:S05]  /*30a0*/  BSYNC B1 ;  /* 0x0000000000017941 */ /* 0x000fea0003800000 */
.L_x_92:
[----:B------:R-:W-:Y:S01]  /*30b0*/  IMAD R55, R55, R19, R14 ;  /* 0x0000001337377224 */ /* 0x000fe200078e020e */
[----:B------:R-:W-:Y:S06]  /*30c0*/  @P1 BRA `(.L_x_94) ;  /* 0x0000000400c81947 */ /* 0x000fec0003800000 */
[----:B------:R0:W-:Y:S01]  /*30d0*/  STG.E.U8 desc[UR38][R4.64+0x39], R55 ;  /* 0x0000393704007986 */ /* 0x0001e2000c101126 */
[----:B------:R-:W-:Y:S05]  /*30e0*/  BRA `(.L_x_94) ;  /* 0x0000000400c07947 */ /* 0x000fea0003800000 */
.L_x_29:
[C---:B------:R-:W-:Y:S02]  /*30f0*/  ISETP.GE.AND P1, PT, R64.reuse, 0x1, PT ;  /* 0x000000014000780c */ /* 0x040fe40003f26270 */
[----:B------:R-:W-:Y:S02]  /*3100*/  ISETP.GE.AND P0, PT, R64, 0x2, PT ;  /* 0x000000024000780c */ /* 0x000fe40003f06270 */
[C---:B------:R-:W-:Y:S02]  /*3110*/  ISETP.LT.OR P4, PT, R66.reuse, 0x1, !P1 ;  /* 0x000000014200780c */ /* 0x040fe40004f81670 */
[C---:B------:R-:W-:Y:S02]  /*3120*/  ISETP.LT.OR P5, PT, R66.reuse, 0x1, !P0 ;  /* 0x000000014200780c */ /* 0x040fe400047a1670 */
[C---:B------:R-:W-:Y:S02]  /*3130*/  ISETP.LT.OR P1, PT, R66.reuse, 0x9, !P1 ;  /* 0x000000094200780c */ /* 0x040fe40004f21670 */
[----:B------:R-:W-:-:S02]  /*3140*/  ISETP.LT.OR P0, PT, R66, 0x9, !P0 ;  /* 0x000000094200780c */ /* 0x000fc40004701670 */
[C---:B------:R-:W-:Y:S02]  /*3150*/  ISETP.GE.AND P3, PT, R64.reuse, 0x9, PT ;  /* 0x000000094000780c */ /* 0x040fe40003f66270 */
[----:B------:R-:W-:-:S03]  /*3160*/  ISETP.GE.AND P2, PT, R64, 0xa, PT ;  /* 0x0000000a4000780c */ /* 0x000fc60003f46270 */
[-C--:B------:R-:W-:Y:S02]  /*3170*/  @!P4 IMAD R3, R24, R19.reuse, RZ ;  /* 0x000000131803c224 */ /* 0x080fe400078e02ff */
[-C--:B------:R-:W-:Y:S02]  /*3180*/  @!P5 IMAD R25, R25, R19.reuse, RZ ;  /* 0x000000131919d224 */ /* 0x080fe400078e02ff */
[-C--:B------:R-:W-:Y:S01]  /*3190*/  @!P1 IMAD R9, R26, R19.reuse, RZ ;  /* 0x000000131a099224 */ /* 0x080fe200078e02ff */
[----:B------:R0:W-:Y:S01]  /*31a0*/  @!P4 STG.E.U8 desc[UR38][R6.64], R3 ;  /* 0x000000030600c986 */ /* 0x0001e2000c101126 */
[C---:B------:R-:W-:Y:S01]  /*31b0*/  ISETP.LT.OR P4, PT, R66.reuse, 0x1, !P3 ;  /* 0x000000014200780c */ /* 0x040fe20005f81670 */
[----:B------:R-:W-:Y:S02]  /*31c0*/  @!P0 IMAD R27, R27, R19, RZ ;  /* 0x000000131b1b8224 */ /* 0x000fe400078e02ff */
[----:B------:R-:W-:Y:S01]  /*31d0*/  @!P5 STG.E.U8 desc[UR38][R6.64+0x1], R25 ;  /* 0x000001190600d986 */ /* 0x000fe2000c101126 */
[----:B------:R-:W-:-:S02]  /*31e0*/  ISETP.LT.OR P5, PT, R66, 0x1, !P2 ;  /* 0x000000014200780c */ /* 0x000fc400057a1670 */
[C---:B------:R-:W-:Y:S01]  /*31f0*/  ISETP.LT.OR P2, PT, R66.reuse, 0x9, !P2 ;  /* 0x000000094200780c */ /* 0x040fe20005741670 */
[----:B------:R1:W-:Y:S01]  /*3200*/  @!P1 STG.E.U8 desc[UR38][R4.64], R9 ;  /* 0x0000000904009986 */ /* 0x0003e2000c101126 */
[----:B------:R-:W-:Y:S02]  /*3210*/  ISETP.LT.OR P1, PT, R66, 0x9, !P3 ;  /* 0x000000094200780c */ /* 0x000fe40005f21670 */
[C---:B------:R-:W-:Y:S01]  /*3220*/  ISETP.GE.AND P3, PT, R64.reuse, 0x11, PT ;  /* 0x000000114000780c */ /* 0x040fe20003f66270 */
[----:B------:R-:W-:Y:S01]  /*3230*/  @!P0 STG.E.U8 desc[UR38][R4.64+0x1], R27 ;  /* 0x0000011b04008986 */ /* 0x000fe2000c101126 */
[----:B------:R-:W-:Y:S01]  /*3240*/  ISETP.GE.AND P0, PT, R64, 0x12, PT ;  /* 0x000000124000780c */ /* 0x000fe20003f06270 */
[----:B------:R-:W-:-:S04]  /*3250*/  @!P4 IMAD R11, R28, R19, RZ ;  /* 0x000000131c0bc224 */ /* 0x000fc800078e02ff */
[-C--:B------:R-:W-:Y:S01]  /*3260*/  @!P5 IMAD R29, R29, R19.reuse, RZ ;  /* 0x000000131d1dd224 */ /* 0x080fe200078e02ff */
[----:B------:R-:W-:Y:S01]  /*3270*/  @!P4 STG.E.U8 desc[UR38][R6.64+0x8], R11 ;  /* 0x0000080b0600c986 */ /* 0x000fe2000c101126 */
[C---:B------:R-:W-:Y:S01]  /*3280*/  ISETP.LT.OR P4, PT, R66.reuse, 0x1, !P3 ;  /* 0x000000014200780c */ /* 0x040fe20005f81670 */
[-C--:B------:R-:W-:Y:S02]  /*3290*/  @!P2 IMAD R31, R31, R19.reuse, RZ ;  /* 0x000000131f1fa224 */ /* 0x080fe400078e02ff */
[----:B------:R-:W-:Y:S01]  /*32a0*/  @!P5 STG.E.U8 desc[UR38][R6.64+0x9], R29 ;  /* 0x0000091d0600d986 */ /* 0x000fe2000c101126 */
[----:B------:R-:W-:Y:S01]  /*32b0*/  ISETP.LT.OR P5, PT, R66, 0x1, !P0 ;  /* 0x000000014200780c */ /* 0x000fe200047a1670 */
[----:B0-----:R-:W-:Y:S01]  /*32c0*/  @!P1 IMAD R3, R30, R19, RZ ;  /* 0x000000131e039224 */ /* 0x001fe200078e02ff */
[----:B------:R-:W-:Y:S01]  /*32d0*/  ISETP.LT.OR P0, PT, R66, 0x9, !P0 ;  /* 0x000000094200780c */ /* 0x000fe20004701670 */
[----:B------:R-:W-:Y:S01]  /*32e0*/  @!P2 STG.E.U8 desc[UR38][R4.64+0x9], R31 ;  /* 0x0000091f0400a986 */ /* 0x000fe2000c101126 */
[----:B------:R-:W-:-:S03]  /*32f0*/  ISETP.GE.AND P2, PT, R64, 0x19, PT ;  /* 0x000000194000780c */ /* 0x000fc60003f46270 */
[----:B------:R0:W-:Y:S01]  /*3300*/  @!P1 STG.E.U8 desc[UR38][R4.64+0x8], R3 ;  /* 0x0000080304009986 */ /* 0x0001e2000c101126 */
[----:B------:R-:W-:Y:S01]  /*3310*/  ISETP.LT.OR P1, PT, R66, 0x9, !P3 ;  /* 0x000000094200780c */ /* 0x000fe20005f21670 */
[----:B-1----:R-:W-:Y:S01]  /*3320*/  @!P4 IMAD R9, R32, R19, RZ ;  /* 0x000000132009c224 */ /* 0x002fe200078e02ff */
[----:B------:R-:W-:-:S03]  /*3330*/  ISETP.GE.AND P3, PT, R64, 0x1a, PT ;  /* 0x0000001a4000780c */ /* 0x000fc60003f66270 */
[-C--:B------:R-:W-:Y:S01]  /*3340*/  @!P5 IMAD R33, R33, R19.reuse, RZ ;  /* 0x000000132121d224 */ /* 0x080fe200078e02ff */
[----:B------:R-:W-:Y:S01]  /*3350*/  @!P4 STG.E.U8 desc[UR38][R6.64+0x10], R9 ;  /* 0x000010090600c986 */ /* 0x000fe2000c101126 */
[C---:B------:R-:W-:Y:S01]  /*3360*/  ISETP.LT.OR P4, PT, R66.reuse, 0x1, !P3 ;  /* 0x000000014200780c */ /* 0x040fe20005f81670 */
[-C--:B------:R-:W-:Y:S01]  /*3370*/  @!P0 IMAD R35, R35, R19.reuse, RZ ;  /* 0x0000001323238224 */ /* 0x080fe200078e02ff */
[C---:B------:R-:W-:Y:S01]  /*3380*/  ISETP.LT.OR P3, PT, R66.reuse, 0x9, !P3 ;  /* 0x000000094200780c */ /* 0x040fe20005f61670 */
[----:B------:R-:W-:Y:S01]  /*3390*/  @!P5 STG.E.U8 desc[UR38][R6.64+0x11], R33 ;  /* 0x000011210600d986 */ /* 0x000fe2000c101126 */
[----:B------:R-:W-:Y:S02]  /*33a0*/  ISETP.LT.OR P5, PT, R66, 0x1, !P2 ;  /* 0x000000014200780c */ /* 0x000fe400057a1670 */
[----:B0-----:R-:W-:Y:S01]  /*33b0*/  @!P1 IMAD R3, R34, R19, RZ ;  /* 0x0000001322039224 */ /* 0x001fe200078e02ff */
[----:B------:R-:W-:Y:S01]  /*33c0*/  @!P0 STG.E.U8 desc[UR38][R4.64+0x11], R35 ;  /* 0x0000112304008986 */ /* 0x000fe2000c101126 */
[----:B------:R-:W-:-:S02]  /*33d0*/  ISETP.LT.OR P2, PT, R66, 0x9, !P2 ;  /* 0x000000094200780c */ /* 0x000fc40005741670 */
[C---:B------:R-:W-:Y:S01]  /*33e0*/  ISETP.GE.AND P0, PT, R64.reuse, 0x21, PT ;  /* 0x000000214000780c */ /* 0x040fe20003f06270 */
[----:B------:R0:W-:Y:S01]  /*33f0*/  @!P1 STG.E.U8 desc[UR38][R4.64+0x10], R3 ;  /* 0x0000100304009986 */ /* 0x0001e2000c101126 */
[----:B------:R-:W-:Y:S01]  /*3400*/  ISETP.GE.AND P1, PT, R64, 0x22, PT ;  /* 0x000000224000780c */ /* 0x000fe20003f26270 */
[-C--:B------:R-:W-:Y:S02]  /*3410*/  @!P4 IMAD R37, R37, R19.reuse, RZ ;  /* 0x000000132525c224 */ /* 0x080fe400078e02ff */
[-C--:B------:R-:W-:Y:S02]  /*3420*/  @!P3 IMAD R39, R39, R19.reuse, RZ ;  /* 0x000000132727b224 */ /* 0x080fe400078e02ff */
[-C--:B------:R-:W-:Y:S01]  /*3430*/  @!P5 IMAD R11, R36, R19.reuse, RZ ;  /* 0x00000013240bd224 */ /* 0x080fe200078e02ff */
[----:B------:R-:W-:Y:S01]  /*3440*/  @!P4 STG.E.U8 desc[UR38][R6.64+0x19], R37 ;  /* 0x000019250600c986 */ /* 0x000fe2000c101126 */
[C---:B------:R-:W-:Y:S02]  /*3450*/  ISETP.LT.OR P4, PT, R66.reuse, 0x1, !P0 ;  /* 0x000000014200780c */ /* 0x040fe40004781670 */
[C---:B------:R-:W-:Y:S01]  /*3460*/  ISETP.LT.OR P0, PT, R66.reuse, 0x9, !P0 ;  /* 0x000000094200780c */ /* 0x040fe20004701670 */
[----:B------:R-:W-:Y:S01]  /*3470*/  @!P5 STG.E.U8 desc[UR38][R6.64+0x18], R11 ;  /* 0x0000180b0600d986 */ /* 0x000fe2000c101126 */
[----:B------:R-:W-:Y:S01]  /*3480*/  ISETP.LT.OR P5, PT, R66, 0x1, !P1 ;  /* 0x000000014200780c */ /* 0x000fe20004fa1670 */
[----:B0-----:R-:W-:Y:S01]  /*3490*/  @!P2 IMAD R3, R38, R19, RZ ;  /* 0x000000132603a224 */ /* 0x001fe200078e02ff */
[----:B------:R-:W-:Y:S01]  /*34a0*/  ISETP.LT.OR P1, PT, R66, 0x9, !P1 ;  /* 0x000000094200780c */ /* 0x000fe20004f21670 */
[----:B------:R-:W-:Y:S01]  /*34b0*/  @!P3 STG.E.U8 desc[UR38][R4.64+0x19], R39 ;  /* 0x000019270400b986 */ /* 0x000fe2000c101126 */
[----:B------:R-:W-:-:S03]  /*34c0*/  ISETP.GE.AND P3, PT, R64, 0x29, PT ;  /* 0x000000294000780c */ /* 0x000fc60003f66270 */
[----:B------:R0:W-:Y:S01]  /*34d0*/  @!P2 STG.E.U8 desc[UR38][R4.64+0x18], R3 ;  /* 0x000018030400a986 */ /* 0x0001e2000c101126 */
[----:B------:R-:W-:Y:S01]  /*34e0*/  ISETP.GE.AND P2, PT, R64, 0x2a, PT ;  /* 0x0000002a4000780c */ /* 0x000fe20003f46270 */
[----:B------:R-:W-:-:S04]  /*34f0*/  @!P4 IMAD R9, R40, R19, RZ ;  /* 0x000000132809c224 */ /* 0x000fc800078e02ff */
[-C--:B------:R-:W-:Y:S01]  /*3500*/  @!P5 IMAD R41, R41, R19.reuse, RZ ;  /* 0x000000132929d224 */ /* 0x080fe200078e02ff */
[----:B------:R-:W-:Y:S01]  /*3510*/  @!P4 STG.E.U8 desc[UR38][R6.64+0x20], R9 ;  /* 0x000020090600c986 */ /* 0x000fe2000c101126 */
[C---:B------:R-:W-:Y:S01]  /*3520*/  ISETP.LT.OR P4, PT, R66.reuse, 0x1, !P3 ;  /* 0x000000014200780c */ /* 0x040fe20005f81670 */
[-C--:B------:R-:W-:Y:S01]  /*3530*/  @!P1 IMAD R43, R43, R19.reuse, RZ ;  /* 0x000000132b2b9224 */ /* 0x080fe200078e02ff */
        /* <DEDUP_REMOVED lines=25> */
[----:B------:R1:W-:Y:S01]  /*36d0*/  @!P4 STG.E.U8 desc[UR38][R6.64+0x30], R9 ;  /* 0x000030090600c986 */ /* 0x0003e2000c101126 */
[C---:B------:R-:W-:Y:S01]  /*36e0*/  ISETP.LT.OR P4, PT, R66.reuse, 0x1, !P2 ;  /* 0x000000014200780c */ /* 0x040fe20005781670 */
[-C--:B------:R-:W-:Y:S01]  /*36f0*/  @!P0 IMAD R51, R51, R19.reuse, RZ ;  /* 0x0000001333338224 */ /* 0x080fe200078e02ff */
[C---:B------:R-:W-:Y:S01]  /*3700*/  ISETP.LT.OR P2, PT, R66.reuse, 0x9, !P2 ;  /* 0x000000094200780c */ /* 0x040fe20005741670 */
[----:B------:R2:W-:Y:S01]  /*3710*/  @!P5 STG.E.U8 desc[UR38][R6.64+0x31], R49 ;  /* 0x000031310600d986 */ /* 0x0005e2000c101126 */
[----:B------:R-:W-:Y:S01]  /*3720*/  ISETP.LT.OR P5, PT, R66, 0x1, !P3 ;  /* 0x000000014200780c */ /* 0x000fe20005fa1670 */
[-C--:B0-----:R-:W-:Y:S01]  /*3730*/  @!P1 IMAD R3, R50, R19.reuse, RZ ;  /* 0x0000001332039224 */ /* 0x081fe200078e02ff */
[----:B------:R-:W-:Y:S01]  /*3740*/  ISETP.LT.OR P3, PT, R66, 0x9, !P3 ;  /* 0x000000094200780c */ /* 0x000fe20005f61670 */
[----:B------:R2:W-:Y:S04]  /*3750*/  @!P0 STG.E.U8 desc[UR38][R4.64+0x31], R51 ;  /* 0x0000313304008986 */ /* 0x0005e8000c101126 */
[----:B------:R2:W-:Y:S02]  /*3760*/  @!P1 STG.E.U8 desc[UR38][R4.64+0x30], R3 ;  /* 0x0000300304009986 */ /* 0x0005e4000c101126 */
[----:B------:R-:W-:-:S02]  /*3770*/  @!P4 IMAD R11, R52, R19, RZ ;  /* 0x00000013340bc224 */ /* 0x000fc400078e02ff */
[-C--:B-1----:R-:W-:Y:S02]  /*3780*/  @!P2 IMAD R9, R54, R19.reuse, RZ ;  /* 0x000000133609a224 */ /* 0x082fe400078e02ff */
[-C--:B------:R-:W-:Y:S01]  /*3790*/  @!P5 IMAD R53, R53, R19.reuse, RZ ;  /* 0x000000133535d224 */ /* 0x080fe200078e02ff */
[----:B------:R2:W-:Y:S01]  /*37a0*/  @!P4 STG.E.U8 desc[UR38][R6.64+0x38], R11 ;  /* 0x0000380b0600c986 */ /* 0x0005e2000c101126 */
[----:B------:R-:W-:-:S03]  /*37b0*/  @!P3 IMAD R55, R55, R19, RZ ;  /* 0x000000133737b224 */ /* 0x000fc600078e02ff */
[----:B------:R2:W-:Y:S04]  /*37c0*/  @!P5 STG.E.U8 desc[UR38][R6.64+0x39], R53 ;  /* 0x000039350600d986 */ /* 0x0005e8000c101126 */
[----:B------:R2:W-:Y:S04]  /*37d0*/  @!P2 STG.E.U8 desc[UR38][R4.64+0x38], R9 ;  /* 0x000038090400a986 */ /* 0x0005e8000c101126 */
[----:B------:R2:W-:Y:S02]  /*37e0*/  @!P3 STG.E.U8 desc[UR38][R4.64+0x39], R55 ;  /* 0x000039370400b986 */ /* 0x0005e4000c101126 */
.L_x_94:
[----:B------:R-:W-:Y:S05]  /*37f0*/  BSYNC B0 ;  /* 0x0000000000007941 */ /* 0x000fea0003800000 */
.L_x_28:
[----:B------:R-:W-:Y:S01]  /*3800*/  IADD3 R16, P0, R16, UR36, RZ ;  /* 0x0000002410107c10 */ /* 0x000fe2000ff1e0ff */
[----:B------:R-:W-:Y:S01]  /*3810*/  ULDC.64 UR4, c[0x0][0x650] ;  /* 0x0001940000047ab9 */ /* 0x000fe20000000a00 */
[----:B-12---:R-:W-:Y:S01]  /*3820*/  PRMT R3, RZ, 0x7610, R3 ;  /* 0x00007610ff037816 */ /* 0x006fe20000000003 */
[----:B------:R-:W-:Y:S01]  /*3830*/  IMAD.MOV.U32 R64, RZ, RZ, -0x1 ;  /* 0xffffffffff407424 */ /* 0x000fe200078e00ff */
[----:B------:R-:W-:Y:S01]  /*3840*/  IADD3.X R17, R17, UR42, RZ, P0, !PT ;  /* 0x0000002a11117c10 */ /* 0x000fe200087fe4ff */
[----:B------:R-:W-:Y:S01]  /*3850*/  IMAD.MOV.U32 R67, RZ, RZ, -0x1 ;  /* 0xffffffffff437424 */ /* 0x000fe200078e00ff */
[----:B------:R-:W-:-:S04]  /*3860*/  ISETP.GE.U32.AND P0, PT, R16, UR4, PT ;  /* 0x0000000410007c0c */ /* 0x000fc8000bf06070 */
[----:B------:R-:W-:-:S13]  /*3870*/  ISETP.GE.U32.AND.EX P0, PT, R17, UR5, PT, P0 ;  /* 0x0000000511007c0c */ /* 0x000fda000bf06100 */
[----:B------:R-:W-:Y:S05]  /*3880*/  @P0 BRA `(.L_x_95) ;  /* 0x0000000400500947 */ /* 0x000fea0003800000 */
[----:B------:R-:W1:Y:S01]  /*3890*/  LDC.64 R10, c[0x0][0x628] ;  /* 0x00018a00ff0a7b82 */ /* 0x000e620000000a00 */
[----:B------:R-:W2:Y:S01]  /*38a0*/  S2R R20, SR_CTAID.X ;  /* 0x0000000000147919 */ /* 0x000ea20000002500 */
[----:B0-----:R-:W-:Y:S02]  /*38b0*/  IMAD.MOV.U32 R8, RZ, RZ, R16 ;  /* 0x000000ffff087224 */ /* 0x001fe400078e0010 */
[----:B------:R-:W-:Y:S01]  /*38c0*/  IMAD.MOV.U32 R9, RZ, RZ, R17 ;  /* 0x000000ffff097224 */ /* 0x000fe200078e0011 */
[----:B------:R-:W0:Y:S03]  /*38d0*/  S2R R21, SR_CTAID.Y ;  /* 0x0000000000157919 */ /* 0x000e260000002600 */
[----:B------:R-:W0:Y:S08]  /*38e0*/  LDC R0, c[0x0][0x630] ;  /* 0x00018c00ff007b82 */ /* 0x000e300000000800 */
[----:B------:R-:W0:Y:S01]  /*38f0*/  LDC.64 R14, c[0x0][0x620] ;  /* 0x00018800ff0e7b82 */ /* 0x000e220000000a00 */
[----:B-1----:R-:W-:-:S04]  /*3900*/  ISETP.NE.U32.AND P0, PT, R10, RZ, PT ;  /* 0x000000ff0a00720c */ /* 0x002fc80003f05070 */
[----:B------:R-:W-:-:S13]  /*3910*/  ISETP.NE.AND.EX P0, PT, R11, RZ, PT, P0 ;  /* 0x000000ff0b00720c */ /* 0x000fda0003f05300 */
[----:B0-2---:R-:W-:Y:S05]  /*3920*/  @!P0 BRA `(.L_x_96) ;  /* 0x0000000000288947 */ /* 0x005fea0003800000 */
[----:B------:R-:W0:Y:S02]  /*3930*/  LDC R3, c[0x0][0x634] ;  /* 0x00018d00ff037b82 */ /* 0x000e240000000800 */
[----:B0-----:R-:W-:-:S05]  /*3940*/  IADD3 R3, P0, R16, R3, RZ ;  /* 0x0000000310037210 */ /* 0x001fca0007f1e0ff */
[----:B------:R-:W-:-:S04]  /*3950*/  IMAD.X R13, RZ, RZ, R17, P0 ;  /* 0x000000ffff0d7224 */ /* 0x000fc800000e0611 */
[----:B---3--:R-:W-:-:S04]  /*3960*/  IMAD.WIDE.U32 R4, R13, R10, RZ ;  /* 0x0000000a0d047225 */ /* 0x008fc800078e00ff */
[----:B----4-:R-:W-:-:S04]  /*3970*/  IMAD.WIDE.U32 R6, P0, R3, R11, R4 ;  /* 0x0000000b03067225 */ /* 0x010fc80007800004 */
[----:B------:R-:W-:-:S04]  /*3980*/  IMAD.WIDE.U32 R4, R3, R10, RZ ;  /* 0x0000000a03047225 */ /* 0x000fc800078e00ff */
[----:B------:R-:W-:Y:S01]  /*3990*/  IMAD.X R9, RZ, RZ, RZ, P0 ;  /* 0x000000ffff097224 */ /* 0x000fe200000e06ff */
[----:B------:R-:W-:Y:S01]  /*39a0*/  IADD3 RZ, P0, R5, R6, RZ ;  /* 0x0000000605ff7210 */ /* 0x000fe20007f1e0ff */
[----:B------:R-:W-:-:S04]  /*39b0*/  IMAD.MOV.U32 R8, RZ, RZ, R7 ;  /* 0x000000ffff087224 */ /* 0x000fc800078e0007 */
[----:B------:R-:W-:-:S08]  /*39c0*/  IMAD.WIDE.U32.X R8, R13, R11, R8, P0 ;  /* 0x0000000b0d087225 */ /* 0x000fd000000e0408 */
.L_x_96:
[----:B----4-:R-:W0:Y:S01]  /*39d0*/  LDC.64 R28, c[0x0][0x640] ;  /* 0x00019000ff1c7b82 */ /* 0x010e220000000a00 */
[-CC-:B------:R-:W-:Y:S01]  /*39e0*/  SHF.R.U64 R67, R8, R0.reuse, R9.reuse ;  /* 0x0000000008437219 */ /* 0x180fe20000001209 */
[----:B------:R-:W-:Y:S01]  /*39f0*/  ULDC UR4, c[0x0][0x150] ;  /* 0x0000540000047ab9 */ /* 0x000fe20000000800 */
[----:B------:R-:W-:Y:S02]  /*3a00*/  SHF.R.U32.HI R0, RZ, R0, R9 ;  /* 0x00000000ff007219 */ /* 0x000fe40000011609 */
[----:B------:R-:W-:Y:S02]  /*3a10*/  IADD3 R3, P0, RZ, -R67, RZ ;  /* 0x80000043ff037210 */ /* 0x000fe40007f1e0ff */
[----:B------:R-:W-:Y:S01]  /*3a20*/  I2FP.F32.U32 R7, R20 ;  /* 0x0000001400077245 */ /* 0x000fe20000201000 */
[----:B------:R-:W1:Y:S02]  /*3a30*/  LDC R6, c[0x0][0x618] ;  /* 0x00018600ff067b82 */ /* 0x000e640000000800 */
[----:B---3--:R-:W-:-:S02]  /*3a40*/  IMAD.X R5, RZ, RZ, ~R0, P0 ;  /* 0x000000ffff057224 */ /* 0x008fc400000e0e00 */
[----:B------:R-:W-:Y:S01]  /*3a50*/  FMUL R7, R7, UR4 ;  /* 0x0000000407077c20 */ /* 0x000fe20008400000 */
[----:B------:R-:W-:Y:S01]  /*3a60*/  ULDC UR4, c[0x0][0x154] ;  /* 0x0000550000047ab9 */ /* 0x000fe20000000800 */
[-C--:B------:R-:W-:Y:S02]  /*3a70*/  IMAD R0, R5, R14.reuse, RZ ;  /* 0x0000000e05007224 */ /* 0x080fe400078e02ff */
[----:B------:R-:W2:Y:S01]  /*3a80*/  LDC R8, c[0x0][0x608] ;  /* 0x00018200ff087b82 */ /* 0x000ea20000000800 */
[C---:B------:R-:W-:Y:S01]  /*3a90*/  IMAD.WIDE.U32 R4, R3.reuse, R14, R16 ;  /* 0x0000000e03047225 */ /* 0x040fe200078e0010 */
[----:B------:R-:W3:Y:S03]  /*3aa0*/  F2I.U32.TRUNC.NTZ R7, R7 ;  /* 0x0000000700077305 */ /* 0x000ee6000020f000 */
[----:B------:R-:W-:Y:S01]  /*3ab0*/  IMAD R3, R3, R15, R0 ;  /* 0x0000000f03037224 */ /* 0x000fe200078e0200 */
[----:B------:R-:W-:-:S02]  /*3ac0*/  I2FP.F32.U32 R0, R21 ;  /* 0x0000001500007245 */ /* 0x000fc40000201000 */
[----:B------:R-:W4:Y:S01]  /*3ad0*/  LDC R26, c[0x0][0x658] ;  /* 0x00019600ff1a7b82 */ /* 0x000f220000000800 */
[----:B------:R-:W-:Y:S01]  /*3ae0*/  IMAD.IADD R3, R5, 0x1, R3 ;  /* 0x0000000105037824 */ /* 0x000fe200078e0203 */
[----:B0-----:R-:W-:Y:S01]  /*3af0*/  ISETP.NE.U32.AND P0, PT, R28, RZ, PT ;  /* 0x000000ff1c00720c */ /* 0x001fe20003f05070 */
[----:B------:R-:W-:-:S03]  /*3b00*/  FMUL R0, R0, UR4 ;  /* 0x0000000400007c20 */ /* 0x000fc60008400000 */
[----:B------:R-:W-:Y:S01]  /*3b10*/  ISETP.NE.AND.EX P0, PT, R29, RZ, PT, P0 ;  /* 0x000000ff1d00720c */ /* 0x000fe20003f05300 */
[----:B------:R0:W0:Y:S01]  /*3b20*/  F2I.U32.TRUNC.NTZ R14, R0 ;  /* 0x00000000000e7305 */ /* 0x000022000020f000 */
[----:B------:R-:W0:Y:S01]  /*3b30*/  LDC R9, c[0x0][0x144] ;  /* 0x00005100ff097b82 */ /* 0x000e220000000800 */
[-C--:B-1----:R-:W-:Y:S01]  /*3b40*/  SHF.R.U64 R10, R4, R6.reuse, R3 ;  /* 0x00000006040a7219 */ /* 0x082fe20000001203 */
[----:B---3--:R-:W-:Y:S01]  /*3b50*/  IMAD.MOV R7, RZ, RZ, -R7 ;  /* 0x000000ffff077224 */ /* 0x008fe200078e0a07 */
[----:B------:R-:W-:-:S05]  /*3b60*/  SHF.R.U32.HI R3, RZ, R6, R3 ;  /* 0x00000006ff037219 */ /* 0x000fca0000011603 */
[----:B------:R-:W1:Y:S01]  /*3b70*/  LDC R24, c[0x0][0x148] ;  /* 0x00005200ff187b82 */ /* 0x000e620000000800 */
[-CC-:B--2---:R-:W-:Y:S02]  /*3b80*/  SHF.R.U64 R12, R10, R8.reuse, R3.reuse ;  /* 0x000000080a0c7219 */ /* 0x184fe40000001203 */
[----:B------:R-:W-:-:S05]  /*3b90*/  SHF.R.U32.HI R3, RZ, R8, R3 ;  /* 0x00000008ff037219 */ /* 0x000fca0000011603 */
[----:B------:R-:W2:Y:S01]  /*3ba0*/  LDC R15, c[0x0][0x600] ;  /* 0x00018000ff0f7b82 */ /* 0x000ea20000000800 */
[-CC-:B----4-:R-:W-:Y:S02]  /*3bb0*/  SHF.R.U64 R13, R12, R26.reuse, R3.reuse ;  /* 0x0000001a0c0d7219 */ /* 0x190fe40000001203 */
[----:B------:R-:W-:-:S03]  /*3bc0*/  SHF.R.U32.HI R5, RZ, R26, R3 ;  /* 0x0000001aff057219 */ /* 0x000fc60000011603 */
[----:B------:R-:W-:Y:S02]  /*3bd0*/  IMAD.MOV.U32 R4, RZ, RZ, R13 ;  /* 0x000000ffff047224 */ /* 0x000fe400078e000d */
[----:B------:R-:W3:Y:S01]  /*3be0*/  LDC R27, c[0x0][0x648] ;  /* 0x00019200ff1b7b82 */ /* 0x000ee20000000800 */
[----:B0-----:R-:W-:-:S07]  /*3bf0*/  IMAD R25, R9, R7, R20 ;  /* 0x0000000709197224 */ /* 0x001fce00078e0214 */
[----:B------:R-:W0:Y:S08]  /*3c00*/  LDC R30, c[0x0][0x638] ;  /* 0x00018e00ff1e7b82 */ /* 0x000e300000000800 */
[----:B------:R-:W4:Y:S01]  /*3c10*/  LDC R31, c[0x0][0x610] ;  /* 0x00018400ff1f7b82 */ /* 0x000f220000000800 */
[----:B-1----:R-:W-:Y:S05]  /*3c20*/  @!P0 BRA `(.L_x_97) ;  /* 0x0000000000288947 */ /* 0x002fea0003800000 */
        /* <DEDUP_REMOVED lines=10> */
.L_x_97:
[----:B------:R-:W-:Y:S01]  /*3cd0*/  ISETP.NE.AND P0, PT, R2, 0x1, PT ;  /* 0x000000010200780c */ /* 0x000fe20003f05270 */
[----:B------:R-:W-:Y:S01]  /*3ce0*/  IMAD.MOV R14, RZ, RZ, -R14 ;  /* 0x000000ffff0e7224 */ /* 0x000fe200078e0a0e */
[----:B---3--:R-:W-:Y:S01]  /*3cf0*/  SHF.R.U64 R0, R4, R27, R5 ;  /* 0x0000001b04007219 */ /* 0x008fe20000001205 */
[----:B--2---:R-:W-:Y:S01]  /*3d00*/  VIADD R5, R15, 0xffffffff ;  /* 0xffffffff0f057836 */ /* 0x004fe20000000000 */
[----:B------:R-:W-:-:S03]  /*3d10*/  LOP3.LUT R3, R12, R61, RZ, 0xc0, !PT ;  /* 0x0000003d0c037212 */ /* 0x000fc600078ec0ff */
[----:B------:R-:W-:Y:S01]  /*3d20*/  IMAD.MOV R4, RZ, RZ, -R0 ;  /* 0x000000ffff047224 */ /* 0x000fe200078e0a00 */
[----:B------:R-:W-:Y:S01]  /*3d30*/  LOP3.LUT R10, R10, R5, RZ, 0xc0, !PT ;  /* 0x000000050a0a7212 */ /* 0x000fe200078ec0ff */
[----:B------:R-:W-:Y:S02]  /*3d40*/  IMAD R0, R58, R0, R3 ;  /* 0x000000003a007224 */ /* 0x000fe400078e0203 */
[----:B0-----:R-:W-:Y:S02]  /*3d50*/  IMAD R3, R4, R30, R13 ;  /* 0x0000001e04037224 */ /* 0x001fe400078e020d */
[----:B------:R-:W-:Y:S02]  /*3d60*/  @P0 IMAD R25, R24, R14, R21 ;  /* 0x0000000e18190224 */ /* 0x000fe400078e0215 */
[----:B------:R-:W-:Y:S02]  /*3d70*/  IMAD R5, R3, R15, R10 ;  /* 0x0000000f03057224 */ /* 0x000fe400078e020a */
[----:B----4-:R-:W-:-:S02]  /*3d80*/  IMAD R0, R0, R31, R25 ;  /* 0x0000001f00007224 */ /* 0x010fc400078e0219 */
[----:B------:R-:W-:-:S03]  /*3d90*/  IMAD.MOV.U32 R4, RZ, RZ, 0x1 ;  /* 0x00000001ff047424 */ /* 0x000fc600078e00ff */
[----:B------:R-:W-:Y:S02]  /*3da0*/  SEL R64, R5, R0, !P0 ;  /* 0x0000000005407207 */ /* 0x000fe40004000000 */
[----:B------:R-:W-:Y:S02]  /*3db0*/  PRMT R3, R4, 0x7610, R3 ;  /* 0x0000761004037816 */ /* 0x000fe40000000003 */
[----:B------:R-:W-:-:S07]  /*3dc0*/  SEL R0, R0, R5, !P0 ;  /* 0x0000000500007207 */ /* 0x000fce0004000000 */
.L_x_95:
[----:B------:R-:W-:Y:S01]  /*3dd0*/  LOP3.LUT P0, RZ, R3, 0xff, RZ, 0xc0, !PT ;  /* 0x000000ff03ff7812 */ /* 0x000fe2000780c0ff */
[----:B------:R-:W-:-:S12]  /*3de0*/  IMAD.MOV.U32 R65, RZ, RZ, R0 ;  /* 0x000000ffff417224 */ /* 0x000fd800078e0000 */
[----:B------:R-:W-:Y:S05]  /*3df0*/  @P0 BRA `(.L_x_98) ;  /* 0xffffffd000e80947 */ /* 0x000fea000383ffff */
[----:B------:R-:W-:Y:S05]  /*3e00*/  EXIT ;  /* 0x000000000000794d */ /* 0x000fea0003800000 */
.L_x_3:
        /* <DEDUP_REMOVED lines=26> */
.L_x_100:
[--C-:B------:R-:W-:Y:S01]  /*3fb0*/  SHF.R.U64 R14, R12, R20, R13.reuse ;  /* 0x000000140c0e7219 */ /* 0x100fe2000000120d */
[----:B------:R-:W0:Y:S01]  /*3fc0*/  LDC R24, c[0x0][0x618] ;  /* 0x00018600ff187b82 */ /* 0x000e220000000800 */
[----:B------:R-:W-:Y:S01]  /*3fd0*/  I2FP.F32.U32 R8, R6 ;  /* 0x0000000600087245 */ /* 0x000fe20000201000 */
[----:B------:R-:W-:Y:S01]  /*3fe0*/  ULDC UR4, c[0x0][0x150] ;  /* 0x0000540000047ab9 */ /* 0x000fe20000000800 */
[----:B------:R-:W-:Y:S02]  /*3ff0*/  SHF.R.U32.HI R7, RZ, R20, R13 ;  /* 0x00000014ff077219 */ /* 0x000fe4000001160d */
[----:B------:R-:W-:Y:S01]  /*4000*/  IADD3 R11, P0, RZ, -R14, RZ ;  /* 0x8000000eff0b7210 */ /* 0x000fe20007f1e0ff */
[----:B------:R-:W-:Y:S01]  /*4010*/  FMUL R13, R8, UR4 ;  /* 0x00000004080d7c20 */ /* 0x000fe20008400000 */
[----:B------:R-:W-:Y:S01]  /*4020*/  ULDC UR4, c[0x0][0x154] ;  /* 0x0000550000047ab9 */ /* 0x000fe20000000800 */
[----:B------:R-:W1:Y:S02]  /*4030*/  LDC.64 R26, c[0x0][0x640] ;  /* 0x00019000ff1a7b82 */ /* 0x000e640000000a00 */
[----:B------:R-:W-:-:S02]  /*4040*/  IMAD.X R7, RZ, RZ, ~R7, P0 ;  /* 0x000000ffff077224 */ /* 0x000fc400000e0e07 */
[----:B------:R-:W2:Y:S01]  /*4050*/  F2I.U32.TRUNC.NTZ R13, R13 ;  /* 0x0000000d000d7305 */ /* 0x000ea2000020f000 */
[----:B------:R-:W-:-:S03]  /*4060*/  IMAD.WIDE.U32 R8, R11, R22, R16 ;  /* 0x000000160b087225 */ /* 0x000fc600078e0010 */
[----:B------:R-:W3:Y:S01]  /*4070*/  LDC R15, c[0x0][0x144] ;  /* 0x00005100ff0f7b82 */ /* 0x000ee20000000800 */
[----:B------:R-:W-:-:S04]  /*4080*/  IMAD R10, R7, R22, RZ ;  /* 0x00000016070a7224 */ /* 0x000fc800078e02ff */
[----:B------:R-:W-:Y:S02]  /*4090*/  IMAD R7, R11, R23, R10 ;  /* 0x000000170b077224 */ /* 0x000fe400078e020a */
[----:B------:R-:W-:Y:S01]  /*40a0*/  IMAD.MOV.U32 R10, RZ, RZ, -0x1 ;  /* 0xffffffffff0a7424 */ /* 0x000fe200078e00ff */
[----:B------:R-:W4:Y:S01]  /*40b0*/  LDC R20, c[0x0][0x608] ;  /* 0x00018200ff147b82 */ /* 0x000f220000000800 */
[----:B------:R-:W-:Y:S01]  /*40c0*/  IMAD.IADD R7, R9, 0x1, R7 ;  /* 0x0000000109077824 */ /* 0x000fe200078e0207 */
[----:B------:R-:W-:-:S04]  /*40d0*/  I2FP.F32.U32 R9, R5 ;  /* 0x0000000500097245 */ /* 0x000fc80000201000 */
[-C--:B0-----:R-:W-:Y:S01]  /*40e0*/  SHF.R.U64 R12, R8, R24.reuse, R7 ;  /* 0x00000018080c7219 */ /* 0x081fe20000001207 */
[----:B--2---:R-:W-:Y:S01]  /*40f0*/  IMAD.MOV R8, RZ, RZ, -R13 ;  /* 0x000000ffff087224 */ /* 0x004fe200078e0a0d */
[----:B------:R-:W0:Y:S01]  /*4100*/  LDC R11, c[0x0][0x658] ;  /* 0x00019600ff0b7b82 */ /* 0x000e220000000800 */
[----:B-1----:R-:W-:Y:S01]  /*4110*/  ISETP.NE.U32.AND P0, PT, R26, RZ, PT ;  /* 0x000000ff1a00720c */ /* 0x002fe20003f05070 */
[----:B------:R-:W-:Y:S01]  /*4120*/  FMUL R9, R9, UR4 ;  /* 0x0000000409097c20 */ /* 0x000fe20008400000 */
[----:B------:R-:W-:Y:S02]  /*4130*/  SHF.R.U32.HI R7, RZ, R24, R7 ;  /* 0x00000018ff077219 */ /* 0x000fe40000011607 */
[----:B------:R-:W-:-:S03]  /*4140*/  ISETP.NE.AND.EX P0, PT, R27, RZ, PT, P0 ;  /* 0x000000ff1b00720c */ /* 0x000fc60003f05300 */
[----:B------:R-:W1:Y:S01]  /*4150*/  LDC R22, c[0x0][0x148] ;  /* 0x00005200ff167b82 */ /* 0x000e620000000800 */
[----:B---3--:R-:W-:Y:S02]  /*4160*/  IMAD R23, R15, R8, R6 ;  /* 0x000000080f177224 */ /* 0x008fe400078e0206 */
[----:B------:R-:W-:-:S05]  /*4170*/  IMAD.MOV.U32 R8, RZ, RZ, 0x1 ;  /* 0x00000001ff087424 */ /* 0x000fca00078e00ff */
[----:B------:R-:W2:Y:S01]  /*4180*/  LDC R21, c[0x0][0x600] ;  /* 0x00018000ff157b82 */ /* 0x000ea20000000800 */
[-CC-:B----4-:R-:W-:Y:S02]  /*4190*/  SHF.R.U64 R15, R12, R20.reuse, R7.reuse ;  /* 0x000000140c0f7219 */ /* 0x190fe40000001207 */
[----:B------:R-:W-:Y:S02]  /*41a0*/  SHF.R.U32.HI R6, RZ, R20, R7 ;  /* 0x00000014ff067219 */ /* 0x000fe40000011607 */
[----:B------:R3:W4:Y:S03]  /*41b0*/  F2I.U32.TRUNC.NTZ R20, R9 ;  /* 0x0000000900147305 */ /* 0x000726000020f000 */
[----:B------:R-:W1:Y:S01]  /*41c0*/  LDC R25, c[0x0][0x648] ;  /* 0x00019200ff197b82 */ /* 0x000e620000000800 */
[-C--:B0-----:R-:W-:Y:S02]  /*41d0*/  SHF.R.U64 R19, R15, R11.reuse, R6 ;  /* 0x0000000b0f137219 */ /* 0x081fe40000001206 */
[----:B------:R-:W-:-:S02]  /*41e0*/  SHF.L.U32 R10, R10, R11, RZ ;  /* 0x0000000b0a0a7219 */ /* 0x000fc400000006ff */
[-C--:B------:R-:W-:Y:S01]  /*41f0*/  SHF.R.U32.HI R7, RZ, R11.reuse, R6 ;  /* 0x0000000bff077219 */ /* 0x080fe20000011606 */
[----:B------:R-:W-:Y:S01]  /*4200*/  IMAD.MOV.U32 R6, RZ, RZ, R19 ;  /* 0x000000ffff067224 */ /* 0x000fe200078e0013 */
[----:B------:R-:W-:Y:S01]  /*4210*/  SHF.L.U32 R24, R8, R11, RZ ;  /* 0x0000000b08187219 */ /* 0x000fe200000006ff */
[----:B------:R-:W0:Y:S01]  /*4220*/  LDC R28, c[0x0][0x638] ;  /* 0x00018e00ff1c7b82 */ /* 0x000e220000000800 */
[----:B------:R-:W-:-:S07]  /*4230*/  LOP3.LUT R30, RZ, R10, RZ, 0x33, !PT ;  /* 0x0000000aff1e7212 */ /* 0x000fce00078e33ff */
[----:B------:R-:W0:Y:S01]  /*4240*/  LDC R29, c[0x0][0x610] ;  /* 0x00018400ff1d7b82 */ /* 0x000e220000000800 */
[----:B---34-:R-:W-:Y:S05]  /*4250*/  @!P0 BRA `(.L_x_101) ;  /* 0x0000000000288947 */ /* 0x018fea0003800000 */
[----:B------:R-:W3:Y:S02]  /*4260*/  LDC R6, c[0x0][0x64c] ;  /* 0x00019300ff067b82 */ /* 0x000ee40000000800 */
[----:B---3--:R-:W-:-:S05]  /*4270*/  IADD3 R11, P0, R19, R6, RZ ;  /* 0x00000006130b7210 */ /* 0x008fca0007f1e0ff */
        /* <DEDUP_REMOVED lines=8> */
.L_x_101:
[----:B------:R-:W-:Y:S01]  /*4300*/  ISETP.NE.AND P0, PT, R2, 0x1, PT ;  /* 0x000000010200780c */ /* 0x000fe20003f05270 */
[----:B--2---:R-:W-:Y:S01]  /*4310*/  VIADD R9, R21, 0xffffffff ;  /* 0xffffffff15097836 */ /* 0x004fe20000000000 */
[----:B-1----:R-:W-:Y:S01]  /*4320*/  SHF.R.U64 R7, R6, R25, R7 ;  /* 0x0000001906077219 */ /* 0x002fe20000001207 */
[----:B------:R-:W-:Y:S01]  /*4330*/  IMAD.MOV R20, RZ, RZ, -R20 ;  /* 0x000000ffff147224 */ /* 0x000fe200078e0a14 */
[----:B------:R-:W-:Y:S02]  /*4340*/  LOP3.LUT R6, R15, R30, RZ, 0xc0, !PT ;  /* 0x0000001e0f067212 */ /* 0x000fe400078ec0ff */
[----:B------:R-:W-:Y:S01]  /*4350*/  LOP3.LUT R12, R12, R9, RZ, 0xc0, !PT ;  /* 0x000000090c0c7212 */ /* 0x000fe200078ec0ff */
[----:B------:R-:W-:Y:S02]  /*4360*/  IMAD.MOV R8, RZ, RZ, -R7 ;  /* 0x000000ffff087224 */ /* 0x000fe400078e0a07 */
[----:B------:R-:W-:Y:S02]  /*4370*/  IMAD R6, R24, R7, R6 ;  /* 0x0000000718067224 */ /* 0x000fe400078e0206 */
[----:B------:R-:W-:-:S02]  /*4380*/  IMAD.MOV.U32 R9, RZ, RZ, 0x1 ;  /* 0x00000001ff097424 */ /* 0x000fc400078e00ff */
[----:B------:R-:W-:Y:S02]  /*4390*/  @P0 IMAD R23, R22, R20, R5 ;  /* 0x0000001416170224 */ /* 0x000fe400078e0205 */
[----:B0-----:R-:W-:Y:S02]  /*43a0*/  IMAD R5, R8, R28, R19 ;  /* 0x0000001c08057224 */ /* 0x001fe400078e0213 */
[----:B------:R-:W-:Y:S02]  /*43b0*/  IMAD R19, R6, R29, R23 ;  /* 0x0000001d06137224 */ /* 0x000fe400078e0217 */
[----:B------:R-:W-:Y:S02]  /*43c0*/  IMAD R6, R5, R21, R12 ;  /* 0x0000001505067224 */ /* 0x000fe400078e020c */
[----:B------:R-:W-:-:S03]  /*43d0*/  IMAD.MOV.U32 R8, RZ, RZ, R14 ;  /* 0x000000ffff087224 */ /* 0x000fc600078e000e */
[----:B------:R-:W-:Y:S02]  /*43e0*/  SEL R20, R6, R19, !P0 ;  /* 0x0000001306147207 */ /* 0x000fe40004000000 */
[----:B------:R-:W-:-:S07]  /*43f0*/  SEL R19, R19, R6, !P0 ;  /* 0x0000000613137207 */ /* 0x000fce0004000000 */
.L_x_99:
[----:B------:R-:W-:-:S08]  /*4400*/  NOP ;  /* 0x0000000000007918 */ /* 0x000fd00000000000 */
[----:B------:R-:W0:-:S00]  /*4410*/  USETMAXREG.DEALLOC.CTAPOOL 0x28 ;  /* 0x00000028000079c8 */ /* 0x000e0000080e0500 */
[----:B0-----:R-:W-:-:S13]  /*4420*/  ISETP.NE.AND P0, PT, R0, RZ, PT ;  /* 0x000000ff0000720c */ /* 0x001fda0003f05270 */
[----:B------:R-:W-:Y:S05]  /*4430*/  @P0 EXIT ;  /* 0x000000000000094d */ /* 0x000fea0003800000 */
[----:B------:R-:W-:Y:S01]  /*4440*/  LOP3.LUT P0, RZ, R9, 0xff, RZ, 0xc0, !PT ;  /* 0x000000ff09ff7812 */ /* 0x000fe2000780c0ff */
[----:B------:R-:W-:Y:S02]  /*4450*/  IMAD.MOV.U32 R0, RZ, RZ, 0x1 ;  /* 0x00000001ff007424 */ /* 0x000fe400078e00ff */
[----:B------:R-:W-:-:S10]  /*4460*/  IMAD.MOV.U32 R12, RZ, RZ, RZ ;  /* 0x000000ffff0c7224 */ /* 0x000fd400078e00ff */
[----:B------:R-:W-:Y:S05]  /*4470*/  @!P0 BRA `(.L_x_102) ;  /* 0x0000000c00148947 */ /* 0x000fea0003800000 */
[----:B------:R-:W0:Y:S01]  /*4480*/  LDC R0, c[0x0][0x28c] ;  /* 0x0000a300ff007b82 */ /* 0x000e220000000800 */
[----:B------:R-:W-:Y:S01]  /*4490*/  LOP3.LUT P0, RZ, R3, 0x1f, RZ, 0xc0, !PT ;  /* 0x0000001f03ff7812 */ /* 0x000fe2000780c0ff */
[----:B------:R-:W-:Y:S01]  /*44a0*/  ULDC UR5, c[0x0][0x658] ;  /* 0x0001960000057ab9 */ /* 0x000fe20000000800 */
[----:B------:R-:W-:Y:S01]  /*44b0*/  UMOV UR6, 0xffffffff ;  /* 0xffffffff00067882 */ /* 0x000fe20000000000 */
[----:B------:R-:W-:Y:S01]  /*44c0*/  BSSY B0, `(.L_x_102) ;  /* 0x00000c0000007945 */ /* 0x000fe20003800000 */
[----:B------:R-:W-:Y:S01]  /*44d0*/  USHF.L.U32 UR6, UR6, UR5, URZ ;  /* 0x0000000506067299 */ /* 0x000fe2000800063f */
[C---:B------:R-:W-:Y:S01]  /*44e0*/  ISETP.NE.AND P2, PT, R4.reuse, RZ, PT ;  /* 0x000000ff0400720c */ /* 0x040fe20003f45270 */
[----:B------:R-:W-:Y:S01]  /*44f0*/  IMAD.MOV.U32 R13, RZ, RZ, 0x1 ;  /* 0x00000001ff0d7424 */ /* 0x000fe200078e00ff */
[----:B------:R-:W-:Y:S01]  /*4500*/  ISETP.NE.OR P0, PT, R4, RZ, !P0 ;  /* 0x000000ff0400720c */ /* 0x000fe20004705670 */
[----:B------:R-:W-:Y:S01]  /*4510*/  IMAD.MOV.U32 R12, RZ, RZ, RZ ;  /* 0x000000ffff0c7224 */ /* 0x000fe200078e00ff */
[----:B------:R-:W-:Y:S01]  /*4520*/  LOP3.LUT R11, R18, 0x2, RZ, 0xfc, !PT ;  /* 0x00000002120b7812 */ /* 0x000fe200078efcff */
[----:B------:R-:W-:Y:S01]  /*4530*/  ULDC UR4, c[0x0][0x600] ;  /* 0x0001800000047ab9 */ /* 0x000fe20000000800 */
[----:B------:R-:W-:Y:S01]  /*4540*/  UMOV UR7, 0x1 ;  /* 0x0000000100077882 */ /* 0x000fe20000000000 */
[----:B------:R-:W-:-:S02]  /*4550*/  UIADD3 UR15, UR4, -0x1, URZ ;  /* 0xffffffff040f7890 */ /* 0x000fc4000fffe03f */
[----:B------:R-:W-:Y:S02]  /*4560*/  USHF.L.U32 UR17, UR7, UR5, URZ ;  /* 0x0000000507117299 */ /* 0x000fe4000800063f */
[----:B------:R-:W-:Y:S01]  /*4570*/  ULOP3.LUT UR16, URZ, UR6, URZ, 0x33, !UPT ;  /* 0x000000063f107292 */ /* 0x000fe2000f8e333f */
[----:B------:R-:W-:Y:S01]  /*4580*/  ULDC.64 UR20, c[0x0][0x198] ;  /* 0x0000660000147ab9 */ /* 0x000fe20000000a00 */
[----:B0-----:R-:W-:-:S05]  /*4590*/  VIADD R0, R0, 0x1f ;  /* 0x0000001f00007836 */ /* 0x001fca0000000000 */
[----:B------:R-:W-:-:S04]  /*45a0*/  SHF.R.S32.HI R3, RZ, 0x1f, R0 ;  /* 0x0000001fff037819 */ /* 0x000fc80000011400 */
[----:B------:R-:W-:Y:S01]  /*45b0*/  LEA.HI R3, R3, R0, RZ, 0x5 ;  /* 0x0000000003037211 */ /* 0x000fe200078f28ff */
[----:B------:R-:W-:-:S03]  /*45c0*/  IMAD.MOV.U32 R0, RZ, RZ, 0x1 ;  /* 0x00000001ff007424 */ /* 0x000fc600078e00ff */
[----:B------:R-:W-:-:S05]  /*45d0*/  SHF.R.S32.HI R3, RZ, 0x5, R3 ;  /* 0x00000005ff037819 */ /* 0x000fca0000011403 */
[----:B------:R-:W-:-:S07]  /*45e0*/  VIADD R10, R3, 0x1 ;  /* 0x00000001030a7836 */ /* 0x000fce0000000000 */
.L_x_114:
[----:B------:R-:W-:-:S03]  /*45f0*/  UMOV UR4, 0xffffffff ;  /* 0xffffffff00047882 */ /* 0x000fc60000000000 */
[----:B------:R-:W-:Y:S05]  /*4600*/  BRA.DIV UR4, `(.L_x_103) ;  /* 0x0000000e04e07947 */ /* 0x000fea000b800000 */
[----:B------:R-:W-:-:S13]  /*4610*/  ELECT P6, URZ, PT ;  /* 0x00000000003f782f */ /* 0x000fda00038c0000 */
.L_x_127:
[----:B------:R-:W0:Y:S01]  /*4620*/  LDC R4, c[0x0][0x28c] ;  /* 0x0000a300ff047b82 */ /* 0x000e220000000800 */
[----:B------:R-:W-:Y:S01]  /*4630*/  BSSY B1, `(.L_x_104) ;  /* 0x0000037000017945 */ /* 0x000fe20003800000 */
[----:B0-----:R-:W-:-:S13]  /*4640*/  ISETP.LT.OR P6, PT, R4, 0x1, !P6 ;  /* 0x000000010400780c */ /* 0x001fda00077c1670 */
[----:B------:R-:W-:Y:S05]  /*4650*/  @P6 BRA `(.L_x_105) ;  /* 0x0000000000d06947 */ /* 0x000fea0003800000 */
[----:B------:R-:W-:Y:S02]  /*4660*/  IMAD.SHL.U32 R20, R20, 0x40, RZ ;  /* 0x0000004014147824 */ /* 0x000fe400078e00ff */
[----:B------:R-:W-:Y:S02]  /*4670*/  IMAD.SHL.U32 R19, R19, 0x80, RZ ;  /* 0x0000008013137824 */ /* 0x000fe400078e00ff */
[----:B------:R-:W-:Y:S02]  /*4680*/  IMAD.MOV.U32 R21, RZ, RZ, RZ ;  /* 0x000000ffff157224 */ /* 0x000fe400078e00ff */
[----:B------:R-:W-:Y:S02]  /*4690*/  IMAD.MOV.U32 R4, RZ, RZ, R10 ;  /* 0x000000ffff047224 */ /* 0x000fe400078e000a */
[----:B------:R-:W-:Y:S02]  /*46a0*/  IMAD.MOV.U32 R5, RZ, RZ, R0 ;  /* 0x000000ffff057224 */ /* 0x000fe400078e0000 */
[----:B------:R-:W-:-:S07]  /*46b0*/  IMAD.MOV.U32 R6, RZ, RZ, R12 ;  /* 0x000000ffff067224 */ /* 0x000fce00078e000c */
.L_x_109:
[----:B------:R-:W0:Y:S01]  /*46c0*/  S2R R14, SR_CgaCtaId ;  /* 0x00000000000e7919 */ /* 0x000e220000008800 */
[----:B------:R-:W-:Y:S01]  /*46d0*/  MOV R7, 0x400 ;  /* 0x0000040000077802 */ /* 0x000fe20000000f00 */
[----:B------:R-:W1:Y:S03]  /*46e0*/  @!P2 LDC R9, c[0x0][0x500] ;  /* 0x00014000ff09ab82 */ /* 0x000e660000000800 */
[----:B0-----:R-:W-:Y:S02]  /*46f0*/  LEA R15, R14, R7, 0x18 ;  /* 0x000000070e0f7211 */ /* 0x001fe400078ec0ff */
[----:B------:R-:W-:-:S03]  /*4700*/  SHF.L.U32 R7, R5, 0x1f, RZ ;  /* 0x0000001f05077819 */ /* 0x000fc600000006ff */
[----:B------:R-:W-:-:S04]  /*4710*/  IMAD R14, R6, 0x8, R15 ;  /* 0x00000008060e7824 */ /* 0x000fc800078e020f */
[----:B------:R-:W0:Y:S02]  /*4720*/  SYNCS.PHASECHK.TRANS64.TRYWAIT P1, [R14+URZ+0x30], R7 ;  /* 0x000030070e0075a7 */ /* 0x000e24000802017f */
[----:B01----:R-:W-:Y:S05]  /*4730*/  @!P1 BRA `(.L_x_106) ;  /* 0x0000000c00b49947 */ /* 0x003fea0003800000 */
.L_x_128:
[----:B0-----:R-:W-:Y:S01]  /*4740*/  PRMT R7, R11, 0x9910, RZ ;  /* 0x000099100b077816 */ /* 0x001fe200000000ff */
[----:B------:R0:W-:Y:S03]  /*4750*/  @!P2 SYNCS.ARRIVE.TRANS64 RZ, [R14+URZ], R9 ;  /* 0x000000090effa9a7 */ /* 0x0001e6000800003f */
[----:B------:R-:W-:-:S13]  /*4760*/  ISETP.NE.AND P1, PT, R7, 0x2, PT ;  /* 0x000000020700780c */ /* 0x000fda0003f25270 */
[----:B0-----:R-:W-:Y:S05]  /*4770*/  @P1 BRA `(.L_x_107) ;  /* 0x0000000000041947 */ /* 0x001fea0003800000 */
[----:B------:R-:W-:Y:S01]  /*4780*/  BPT.TRAP 0x1 ;  /* 0x000000040000795c */ /* 0x000fe20000300000 */
.L_x_107:
[----:B------:R-:W-:Y:S05]  /*4790*/  @P0 BRA `(.L_x_108) ;  /* 0x0000000000040947 */ /* 0x000fea0003800000 */
[----:B------:R-:W-:Y:S01]  /*47a0*/  BPT.TRAP 0x1 ;  /* 0x000000040000795c */ /* 0x000fe20000300000 */
.L_x_108:
[--C-:B------:R-:W-:Y:S01]  /*47b0*/  IMAD R7, R6, 0x1000, R15.reuse ;  /* 0x0000100006077824 */ /* 0x100fe200078e020f */
[----:B------:R-:W-:Y:S01]  /*47c0*/  R2UR UR9, R14 ;  /* 0x000000000e0972ca */ /* 0x000fe200000e0000 */
[----:B------:R-:W-:Y:S01]  /*47d0*/  IMAD R15, R6, 0x800, R15 ;  /* 0x00000800060f7824 */ /* 0x000fe200078e020f */
[----:B------:R-:W-:Y:S01]  /*47e0*/  UIADD3 UR4, UP0, UR20, 0xf0, URZ ;  /* 0x000000f014047890 */ /* 0x000fe2000ff1e03f */
[----:B------:R-:W-:Y:S01]  /*47f0*/  VIADD R4, R4, 0xffffffff ;  /* 0xffffffff04047836 */ /* 0x000fe20000000000 */
[----:B------:R-:W-:Y:S01]  /*4800*/  R2UR UR5, R7 ;  /* 0x00000000070572ca */ /* 0x000fe200000e0000 */
[----:B------:R-:W-:Y:S01]  /*4810*/  UIADD3 UR22, UP1, UR20, 0x1f0, URZ ;  /* 0x000001f014167890 */ /* 0x000fe2000ff3e03f */
[----:B------:R-:W-:Y:S01]  /*4820*/  R2UR UR8, R15 ;  /* 0x000000000f0872ca */ /* 0x000fe200000e0000 */
[----:B------:R-:W-:Y:S01]  /*4830*/  VIADD R6, R6, 0x1 ;  /* 0x0000000106067836 */ /* 0x000fe20000000000 */
[----:B------:R-:W-:Y:S01]  /*4840*/  R2UR UR11, R19 ;  /* 0x00000000130b72ca */ /* 0x000fe200000e0000 */
[----:B------:R-:W-:Y:S01]  /*4850*/  UIADD3.X UR23, URZ, UR21, URZ, UP1, !UPT ;  /* 0x000000153f177290 */ /* 0x000fe20008ffe43f */
[C---:B------:R-:W-:Y:S01]  /*4860*/  R2UR UR10, R21.reuse ;  /* 0x00000000150a72ca */ /* 0x040fe200000e0000 */
[----:B------:R-:W-:Y:S01]  /*4870*/  UMOV UR6, 0x0 ;  /* 0x0000000000067882 */ /* 0x000fe20000000000 */
[----:B------:R-:W-:Y:S01]  /*4880*/  R2UR UR12, R8 ;  /* 0x00000000080c72ca */ /* 0x000fe200000e0000 */
[----:B------:R-:W-:Y:S01]  /*4890*/  UMOV UR7, 0x10000000 ;  /* 0x1000000000077882 */ /* 0x000fe20000000000 */
[----:B------:R-:W-:Y:S01]  /*48a0*/  R2UR UR18, R20 ;  /* 0x00000000141272ca */ /* 0x000fe200000e0000 */
[----:B------:R-:W-:Y:S01]  /*48b0*/  VIADD R21, R21, 0x20 ;  /* 0x0000002015157836 */ /* 0x000fe20000000000 */
[----:B------:R-:W-:Y:S01]  /*48c0*/  ISETP.GT.AND P3, PT, R4, 0x1, PT ;  /* 0x000000010400780c */ /* 0x000fe20003f64270 */
[----:B------:R-:W-:Y:S01]  /*48d0*/  UIADD3 UR13, UR5, 0x180, URZ ;  /* 0x00000180050d7890 */ /* 0x000fe2000fffe03f */
[----:B------:R-:W-:Y:S01]  /*48e0*/  ISETP.NE.AND P1, PT, R6, 0x6, PT ;  /* 0x000000060600780c */ /* 0x000fe20003f25270 */
[----:B------:R-:W-:-:S02]  /*48f0*/  UIADD3.X UR5, URZ, UR21, URZ, UP0, !UPT ;  /* 0x000000153f057290 */ /* 0x000fc400087fe43f */
[----:B------:R-:W-:Y:S01]  /*4900*/  UIADD3 UR14, UR8, 0x6180, URZ ;  /* 0x00006180080e7890 */ /* 0x000fe2000fffe03f */
[----:B------:R-:W-:Y:S02]  /*4910*/  SEL R14, RZ, 0x1, P1 ;  /* 0x00000001ff0e7807 */ /* 0x000fe40000800000 */
[----:B------:R-:W-:Y:S01]  /*4920*/  UMOV UR8, UR13 ;  /* 0x0000000d00087c82 */ /* 0x000fe20008000000 */
[----:B------:R-:W-:Y:S02]  /*4930*/  SEL R6, R6, RZ, P1 ;  /* 0x000000ff06067207 */ /* 0x000fe40000800000 */
[----:B------:R-:W-:Y:S01]  /*4940*/  LOP3.LUT R5, R5, R14, RZ, 0x3c, !PT ;  /* 0x0000000e05057212 */ /* 0x000fe200078e3cff */
[----:B------:R0:W-:Y:S02]  /*4950*/  UTMALDG.3D [UR8], [UR4], desc[UR6] ;  /* 0x00000608040075b4 */ /* 0x0001e40008011000 */
[----:B0-----:R-:W-:Y:S01]  /*4960*/  UMOV UR8, UR14 ;  /* 0x0000000e00087c82 */ /* 0x001fe20008000000 */
[----:B------:R-:W-:-:S02]  /*4970*/  UMOV UR11, UR18 ;  /* 0x00000012000b7c82 */ /* 0x000fc40008000000 */
[----:B------:R0:W-:Y:S02]  /*4980*/  UTMALDG.3D [UR8], [UR22], desc[UR6] ;  /* 0x00000608160075b4 */ /* 0x0001e40008011000 */
[----:B0-----:R-:W-:Y:S05]  /*4990*/  @P3 BRA `(.L_x_109) ;  /* 0xfffffffc00483947 */ /* 0x001fea000383ffff */
.L_x_105:
[----:B------:R-:W-:Y:S05]  /*49a0*/  BSYNC B1 ;  /* 0x0000000000017941 */ /* 0x000fea0003800000 */
.L_x_104:
[----:B------:R-:W-:Y:S01]  /*49b0*/  LOP3.LUT P3, RZ, R13, 0xff, RZ, 0xc0, !PT ;  /* 0x000000ff0dff7812 */ /* 0x000fe2000786c0ff */
[----:B------:R-:W-:Y:S01]  /*49c0*/  IMAD.IADD R12, R3, 0x1, R12 ;  /* 0x00000001030c7824 */ /* 0x000fe200078e020c */
[----:B------:R-:W-:Y:S01]  /*49d0*/  IADD3 R16, P4, R16, UR36, RZ ;  /* 0x0000002410107c10 */ /* 0x000fe2000ff9e0ff */
[----:B------:R-:W-:Y:S01]  /*49e0*/  ULDC.64 UR4, c[0x0][0x650] ;  /* 0x0001940000047ab9 */ /* 0x000fe20000000a00 */
[----:B------:R-:W-:Y:S01]  /*49f0*/  BSSY B1, `(.L_x_110) ;  /* 0x000006a000017945 */ /* 0x000fe20003800000 */
[----:B------:R-:W-:Y:S01]  /*4a00*/  IMAD.MOV.U32 R19, RZ, RZ, -0x1 ;  /* 0xffffffffff137424 */ /* 0x000fe200078e00ff */
[----:B------:R-:W-:Y:S01]  /*4a10*/  ISETP.GT.U32.AND P1, PT, R12, 0x5, PT ;  /* 0x000000050c00780c */ /* 0x000fe20003f24070 */
[----:B------:R-:W-:Y:S01]  /*4a20*/  IMAD.MOV.U32 R20, RZ, RZ, -0x1 ;  /* 0xffffffffff147424 */ /* 0x000fe200078e00ff */
[----:B------:R-:W-:Y:S01]  /*4a30*/  IADD3.X R17, R17, UR42, RZ, P4, !PT ;  /* 0x0000002a11117c10 */ /* 0x000fe2000a7fe4ff */
[----:B------:R-:W-:Y:S01]  /*4a40*/  IMAD.MOV.U32 R8, RZ, RZ, -0x1 ;  /* 0xffffffffff087424 */ /* 0x000fe200078e00ff */
[----:B------:R-:W-:-:S02]  /*4a50*/  ISETP.LT.U32.AND P1, PT, R3, 0x6, P1 ;  /* 0x000000060300780c */ /* 0x000fc40000f21070 */
[----:B------:R-:W-:Y:S01]  /*4a60*/  PRMT R13, RZ, 0x7610, R13 ;  /* 0x00007610ff0d7816 */ /* 0x000fe2000000000d */
[----:B------:R-:W0:Y:S01]  /*4a70*/  @P3 S2R R5, SR_CgaCtaId ;  /* 0x0000000000053919 */ /* 0x000e220000008800 */
[----:B------:R-:W-:-:S04]  /*4a80*/  @P3 MOV R4, 0x400 ;  /* 0x0000040000043802 */ /* 0x000fc80000000f00 */
[----:B0-----:R-:W-:Y:S01]  /*4a90*/  @P3 LEA R6, R5, R4, 0x18 ;  /* 0x0000000405063211 */ /* 0x001fe200078ec0ff */
[----:B------:R-:W-:-:S03]  /*4aa0*/  IMAD.WIDE.U32 R4, R12, -0x55555555, RZ ;  /* 0xaaaaaaab0c047825 */ /* 0x000fc600078e00ff */
[----:B------:R0:W-:Y:S01]  /*4ab0*/  @P3 SYNCS.ARRIVE.TRANS64.A1T0 RZ, [R6+URZ+0x78], RZ ;  /* 0x000078ff06ff39a7 */ /* 0x0001e2000810003f */
[----:B------:R-:W-:Y:S02]  /*4ac0*/  ISETP.GE.U32.AND P3, PT, R3, 0x6, PT ;  /* 0x000000060300780c */ /* 0x000fe40003f66070 */
[----:B------:R-:W-:Y:S02]  /*4ad0*/  SHF.R.U32.HI R7, RZ, 0x2, R5 ;  /* 0x00000002ff077819 */ /* 0x000fe40000011605 */
[----:B------:R-:W-:Y:S02]  /*4ae0*/  SEL R5, RZ, 0x1, !P1 ;  /* 0x00000001ff057807 */ /* 0x000fe40004800000 */
[----:B------:R-:W-:Y:S01]  /*4af0*/  ISETP.GE.U32.AND P1, PT, R16, UR4, PT ;  /* 0x0000000410007c0c */ /* 0x000fe2000bf26070 */
[----:B------:R-:W-:Y:S01]  /*4b00*/  IMAD R12, R7, -0x6, R12 ;  /* 0xfffffffa070c7824 */ /* 0x000fe200078e020c */
[----:B------:R-:W-:Y:S02]  /*4b10*/  LOP3.LUT R0, R0, R5, RZ, 0x3c, !PT ;  /* 0x0000000500007212 */ /* 0x000fe400078e3cff */
[----:B------:R-:W-:-:S02]  /*4b20*/  ISETP.GE.U32.AND.EX P1, PT, R17, UR5, PT, P1 ;  /* 0x0000000511007c0c */ /* 0x000fc4000bf26110 */
[----:B------:R-:W-:Y:S02]  /*4b30*/  PRMT R4, RZ, 0x7610, R4 ;  /* 0x00007610ff047816 */ /* 0x000fe40000000004 */
[----:B------:R-:W-:-:S09]  /*4b40*/  @P3 LOP3.LUT R0, R0, 0x1, R7, 0x78, !PT ;  /* 0x0000000100003812 */ /* 0x000fd200078e7807 */
[----:B0-----:R-:W-:Y:S05]  /*4b50*/  @P1 BRA `(.L_x_111) ;  /* 0x00000004004c1947 */ /* 0x001fea0003800000 */
[----:B------:R-:W-:Y:S01]  /*4b60*/  ULDC.64 UR4, c[0x0][0x628] ;  /* 0x00018a0000047ab9 */ /* 0x000fe20000000a00 */
[----:B------:R-:W0:Y:S01]  /*4b70*/  S2R R15, SR_CTAID.X ;  /* 0x00000000000f7919 */ /* 0x000e220000002500 */
[----:B------:R-:W-:Y:S01]  /*4b80*/  ISETP.NE.U32.AND P1, PT, RZ, UR4, PT ;  /* 0x00000004ff007c0c */ /* 0x000fe2000bf25070 */
[----:B------:R-:W-:Y:S01]  /*4b90*/  ULDC UR7, c[0x0][0x630] ;  /* 0x00018c0000077ab9 */ /* 0x000fe20000000800 */
[----:B------:R-:W-:Y:S01]  /*4ba0*/  IMAD.MOV.U32 R4, RZ, RZ, R16 ;  /* 0x000000ffff047224 */ /* 0x000fe200078e0010 */
[----:B------:R-:W1:Y:S01]  /*4bb0*/  S2R R14, SR_CTAID.Y ;  /* 0x00000000000e7919 */ /* 0x000e620000002600 */
[----:B------:R-:W-:Y:S01]  /*4bc0*/  ISETP.NE.AND.EX P1, PT, RZ, UR5, PT, P1 ;  /* 0x00000005ff007c0c */ /* 0x000fe2000bf25310 */
[----:B------:R-:W-:-:S12]  /*4bd0*/  IMAD.MOV.U32 R5, RZ, RZ, R17 ;  /* 0x000000ffff057224 */ /* 0x000fd800078e0011 */
[----:B------:R-:W-:Y:S05]  /*4be0*/  @!P1 BRA `(.L_x_112) ;  /* 0x0000000000289947 */ /* 0x000fea0003800000 */
[----:B------:R-:W-:Y:S02]  /*4bf0*/  ULDC UR6, c[0x0][0x634] ;  /* 0x00018d0000067ab9 */ /* 0x000fe40000000800 */
[----:B------:R-:W-:-:S05]  /*4c00*/  IADD3 R9, P1, R16, UR6, RZ ;  /* 0x0000000610097c10 */ /* 0x000fca000ff3e0ff */
[----:B------:R-:W-:-:S04]  /*4c10*/  IMAD.X R19, RZ, RZ, R17, P1 ;  /* 0x000000ffff137224 */ /* 0x000fc800008e0611 */
[----:B------:R-:W-:-:S04]  /*4c20*/  IMAD.WIDE.U32 R6, R19, UR4, RZ ;  /* 0x0000000413067c25 */ /* 0x000fc8000f8e00ff */
[----:B------:R-:W-:-:S04]  /*4c30*/  IMAD.WIDE.U32 R6, P1, R9, UR5, R6 ;  /* 0x0000000509067c25 */ /* 0x000fc8000f820006 */
[----:B------:R-:W-:-:S04]  /*4c40*/  IMAD.WIDE.U32 R8, R9, UR4, RZ ;  /* 0x0000000409087c25 */ /* 0x000fc8000f8e00ff */
[----:B------:R-:W-:Y:S01]  /*4c50*/  IMAD.X R5, RZ, RZ, RZ, P1 ;  /* 0x000000ffff057224 */ /* 0x000fe200008e06ff */
[----:B------:R-:W-:Y:S01]  /*4c60*/  IADD3 RZ, P1, R9, R6, RZ ;  /* 0x0000000609ff7210 */ /* 0x000fe20007f3e0ff */
[----:B------:R-:W-:-:S04]  /*4c70*/  IMAD.MOV.U32 R4, RZ, RZ, R7 ;  /* 0x000000ffff047224 */ /* 0x000fc800078e0007 */
[----:B------:R-:W-:-:S08]  /*4c80*/  IMAD.WIDE.U32.X R4, R19, UR5, R4, P1 ;  /* 0x0000000513047c25 */ /* 0x000fd000088e0404 */
.L_x_112:
[--C-:B------:R-:W-:Y:S01]  /*4c90*/  SHF.R.U64 R8, R4, UR7, R5.reuse ;  /* 0x0000000704087c19 */ /* 0x100fe20008001205 */
[----:B------:R-:W-:Y:S01]  /*4ca0*/  ULDC.64 UR4, c[0x0][0x620] ;  /* 0x0001880000047ab9 */ /* 0x000fe20000000a00 */
[----:B------:R-:W-:Y:S01]  /*4cb0*/  SHF.R.U32.HI R4, RZ, UR7, R5 ;  /* 0x00000007ff047c19 */ /* 0x000fe20008011605 */
[----:B------:R-:W2:Y:S01]  /*4cc0*/  LDC R24, c[0x0][0x144] ;  /* 0x00005100ff187b82 */ /* 0x000ea20000000800 */
[----:B------:R-:W-:Y:S01]  /*4cd0*/  IADD3 R7, P1, RZ, -R8, RZ ;  /* 0x80000008ff077210 */ /* 0x000fe20007f3e0ff */
[----:B------:R-:W-:Y:S01]  /*4ce0*/  ULDC.64 UR8, c[0x0][0x640] ;  /* 0x0001900000087ab9 */ /* 0x000fe20000000a00 */
[----:B0-----:R-:W-:Y:S01]  /*4cf0*/  I2FP.F32.U32 R9, R15 ;  /* 0x0000000f00097245 */ /* 0x001fe20000201000 */
[----:B------:R-:W-:Y:S02]  /*4d00*/  ULDC UR6, c[0x0][0x608] ;  /* 0x0001820000067ab9 */ /* 0x000fe40000000800 */
[----:B------:R-:W-:Y:S01]  /*4d10*/  IMAD.X R4, RZ, RZ, ~R4, P1 ;  /* 0x000000ffff047224 */ /* 0x000fe200008e0e04 */
[----:B------:R-:W-:Y:S01]  /*4d20*/  ISETP.NE.U32.AND P1, PT, RZ, UR8, PT ;  /* 0x00000008ff007c0c */ /* 0x000fe2000bf25070 */
[----:B------:R-:W0:Y:S02]  /*4d30*/  LDC R21, c[0x0][0x148] ;  /* 0x00005200ff157b82 */ /* 0x000e240000000800 */
[----:B------:R-:W-:Y:S01]  /*4d40*/  IMAD R6, R4, UR4, RZ ;  /* 0x0000000404067c24 */ /* 0x000fe2000f8e02ff */
[----:B------:R-:W-:Y:S01]  /*4d50*/  ISETP.NE.AND.EX P1, PT, RZ, UR9, PT, P1 ;  /* 0x00000009ff007c0c */ /* 0x000fe2000bf25310 */
[----:B------:R-:W-:Y:S01]  /*4d60*/  IMAD.WIDE.U32 R4, R7, UR4, R16 ;  /* 0x0000000407047c25 */ /* 0x000fe2000f8e0010 */
[----:B------:R-:W-:-:S03]  /*4d70*/  ULDC UR4, c[0x0][0x150] ;  /* 0x0000540000047ab9 */ /* 0x000fc60000000800 */
[----:B------:R-:W-:Y:S02]  /*4d80*/  IMAD R7, R7, UR5, R6 ;  /* 0x0000000507077c24 */ /* 0x000fe4000f8e0206 */
[----:B------:R-:W-:Y:S01]  /*4d90*/  FMUL R6, R9, UR4 ;  /* 0x0000000409067c20 */ /* 0x000fe20008400000 */
[----:B------:R-:W-:Y:S01]  /*4da0*/  ULDC UR4, c[0x0][0x618] ;  /* 0x0001860000047ab9 */ /* 0x000fe20000000800 */
[----:B------:R-:W-:Y:S01]  /*4db0*/  ULDC UR5, c[0x0][0x154] ;  /* 0x0000550000057ab9 */ /* 0x000fe20000000800 */
[----:B------:R-:W-:-:S03]  /*4dc0*/  IMAD.IADD R5, R5, 0x1, R7 ;  /* 0x0000000105057824 */ /* 0x000fc600078e0207 */
[----:B------:R-:W3:Y:S02]  /*4dd0*/  F2I.U32.TRUNC.NTZ R6, R6 ;  /* 0x0000000600067305 */ /* 0x000ee4000020f000 */
[----:B------:R-:W-:Y:S02]  /*4de0*/  SHF.R.U64 R9, R4, UR4, R5 ;  /* 0x0000000404097c19 */ /* 0x000fe40008001205 */
[----:B-1----:R-:W-:-:S05]  /*4df0*/  I2FP.F32.U32 R4, R14 ;  /* 0x0000000e00047245 */ /* 0x002fca0000201000 */
[----:B------:R-:W-:Y:S01]  /*4e00*/  FMUL R22, R4, UR5 ;  /* 0x0000000504167c20 */ /* 0x000fe20008400000 */
[----:B------:R-:W-:Y:S01]  /*4e10*/  SHF.R.U32.HI R4, RZ, UR4, R5 ;  /* 0x00000004ff047c19 */ /* 0x000fe20008011605 */
[----:B------:R-:W-:-:S03]  /*4e20*/  ULDC UR4, c[0x0][0x658] ;  /* 0x0001960000047ab9 */ /* 0x000fc60000000800 */
[--C-:B------:R-:W-:Y:S01]  /*4e30*/  SHF.R.U64 R20, R9, UR6, R4.reuse ;  /* 0x0000000609147c19 */ /* 0x100fe20008001204 */
[----:B------:R-:W1:Y:S01]  /*4e40*/  F2I.U32.TRUNC.NTZ R22, R22 ;  /* 0x0000001600167305 */ /* 0x000e62000020f000 */
[----:B------:R-:W-:Y:S01]  /*4e50*/  SHF.R.U32.HI R5, RZ, UR6, R4 ;  /* 0x00000006ff057c19 */ /* 0x000fe20008011604 */
[----:B---3--:R-:W-:-:S03]  /*4e60*/  IMAD.MOV R6, RZ, RZ, -R6 ;  /* 0x000000ffff067224 */ /* 0x008fc600078e0a06 */
[----:B------:R-:W-:Y:S01]  /*4e70*/  SHF.R.U64 R19, R20, UR4, R5 ;  /* 0x0000000414137c19 */ /* 0x000fe20008001205 */
[----:B--2---:R-:W-:Y:S01]  /*4e80*/  IMAD R15, R24, R6, R15 ;  /* 0x00000006180f7224 */ /* 0x004fe200078e020f */
[----:B------:R-:W-:-:S03]  /*4e90*/  SHF.R.U32.HI R23, RZ, UR4, R5 ;  /* 0x00000004ff177c19 */ /* 0x000fc60008011605 */
[----:B------:R-:W-:Y:S02]  /*4ea0*/  IMAD.MOV.U32 R4, RZ, RZ, R19 ;  /* 0x000000ffff047224 */ /* 0x000fe400078e0013 */
[----:B------:R-:W-:Y:S01]  /*4eb0*/  IMAD.MOV.U32 R5, RZ, RZ, R23 ;  /* 0x000000ffff057224 */ /* 0x000fe200078e0017 */
[----:B-1----:R-:W-:Y:S06]  /*4ec0*/  @!P1 BRA `(.L_x_113) ;  /* 0x0000000000289947 */ /* 0x002fec0003800000 */
[----:B------:R-:W-:Y:S02]  /*4ed0*/  ULDC UR4, c[0x0][0x64c] ;  /* 0x0001930000047ab9 */ /* 0x000fe40000000800 */
[----:B------:R-:W-:-:S05]  /*4ee0*/  IADD3 R5, P1, R19, UR4, RZ ;  /* 0x0000000413057c10 */ /* 0x000fca000ff3e0ff */
[----:B------:R-:W-:-:S04]  /*4ef0*/  IMAD.X R23, RZ, RZ, R23, P1 ;  /* 0x000000ffff177224 */ /* 0x000fc800008e0617 */
[----:B------:R-:W-:-:S04]  /*4f00*/  IMAD.WIDE.U32 R6, R23, UR8, RZ ;  /* 0x0000000817067c25 */ /* 0x000fc8000f8e00ff */
[----:B------:R-:W-:-:S04]  /*4f10*/  IMAD.WIDE.U32 R6, P1, R5, UR9, R6 ;  /* 0x0000000905067c25 */ /* 0x000fc8000f820006 */
[----:B------:R-:W-:-:S04]  /*4f20*/  IMAD.WIDE.U32 R4, R5, UR8, RZ ;  /* 0x0000000805047c25 */ /* 0x000fc8000f8e00ff */
[----:B------:R-:W-:Y:S01]  /*4f30*/  IMAD.MOV.U32 R4, RZ, RZ, R7 ;  /* 0x000000ffff047224 */ /* 0x000fe200078e0007 */
[----:B------:R-:W-:Y:S01]  /*4f40*/  IADD3 RZ, P3, R5, R6, RZ ;  /* 0x0000000605ff7210 */ /* 0x000fe20007f7e0ff */
[----:B------:R-:W-:-:S04]  /*4f50*/  IMAD.X R5, RZ, RZ, RZ, P1 ;  /* 0x000000ffff057224 */ /* 0x000fc800008e06ff */
[----:B------:R-:W-:-:S08]  /*4f60*/  IMAD.WIDE.U32.X R4, R23, UR9, R4, P3 ;  /* 0x0000000917047c25 */ /* 0x000fd000098e0404 */
.L_x_113:
[----:B------:R-:W-:Y:S01]  /*4f70*/  ISETP.NE.AND P1, PT, R2, 0x1, PT ;  /* 0x000000010200780c */ /* 0x000fe20003f25270 */
[----:B------:R-:W-:Y:S01]  /*4f80*/  ULDC UR4, c[0x0][0x648] ;  /* 0x0001920000047ab9 */ /* 0x000fe20000000800 */
[----:B------:R-:W-:Y:S01]  /*4f90*/  LOP3.LUT R20, R20, UR16, RZ, 0xc0, !PT ;  /* 0x0000001014147c12 */ /* 0x000fe2000f8ec0ff */
[----:B------:R-:W-:Y:S01]  /*4fa0*/  IMAD.MOV R22, RZ, RZ, -R22 ;  /* 0x000000ffff167224 */ /* 0x000fe200078e0a16 */
[----:B------:R-:W-:Y:S01]  /*4fb0*/  SHF.R.U64 R5, R4, UR4, R5 ;  /* 0x0000000404057c19 */ /* 0x000fe20008001205 */
[----:B------:R-:W-:Y:S01]  /*4fc0*/  ULDC UR4, c[0x0][0x638] ;  /* 0x00018e0000047ab9 */ /* 0x000fe20000000800 */
[----:B------:R-:W-:Y:S01]  /*4fd0*/  LOP3.LUT R6, R9, UR15, RZ, 0xc0, !PT ;  /* 0x0000000f09067c12 */ /* 0x000fe2000f8ec0ff */
[----:B------:R-:W-:Y:S02]  /*4fe0*/  ULDC UR5, c[0x0][0x610] ;  /* 0x0001840000057ab9 */ /* 0x000fe40000000800 */
[----:B------:R-:W-:Y:S02]  /*4ff0*/  IMAD.MOV R4, RZ, RZ, -R5 ;  /* 0x000000ffff047224 */ /* 0x000fe400078e0a05 */
[----:B------:R-:W-:-:S02]  /*5000*/  IMAD R20, R5, UR17, R20 ;  /* 0x0000001105147c24 */ /* 0x000fc4000f8e0214 */
[----:B0-----:R-:W-:Y:S02]  /*5010*/  @P1 IMAD R15, R21, R22, R14 ;  /* 0x00000016150f1224 */ /* 0x001fe400078e020e */
[----:B------:R-:W-:Y:S01]  /*5020*/  IMAD R19, R4, UR4, R19 ;  /* 0x0000000404137c24 */ /* 0x000fe2000f8e0213 */
[----:B------:R-:W-:Y:S01]  /*5030*/  ULDC UR4, c[0x0][0x600] ;  /* 0x0001800000047ab9 */ /* 0x000fe20000000800 */
[----:B------:R-:W-:Y:S02]  /*5040*/  IMAD R15, R20, UR5, R15 ;  /* 0x00000005140f7c24 */ /* 0x000fe4000f8e020f */
[----:B------:R-:W-:Y:S02]  /*5050*/  IMAD R6, R19, UR4, R6 ;  /* 0x0000000413067c24 */ /* 0x000fe4000f8e0206 */
[----:B------:R-:W-:-:S03]  /*5060*/  IMAD.MOV.U32 R4, RZ, RZ, 0x1 ;  /* 0x00000001ff047424 */ /* 0x000fc600078e00ff */
[----:B------:R-:W-:Y:S02]  /*5070*/  SEL R20, R6, R15, !P1 ;  /* 0x0000000f06147207 */ /* 0x000fe40004800000 */
[----:B------:R-:W-:-:S07]  /*5080*/  SEL R19, R15, R6, !P1 ;  /* 0x000000060f137207 */ /* 0x000fce0004800000 */
.L_x_111:
[----:B------:R-:W-:Y:S05]  /*5090*/  BSYNC B1 ;  /* 0x0000000000017941 */ /* 0x000fea0003800000 */
.L_x_110:
[----:B------:R-:W-:-:S13]  /*50a0*/  LOP3.LUT P1, RZ, R4, 0xff, RZ, 0xc0, !PT ;  /* 0x000000ff04ff7812 */ /* 0x000fda000782c0ff */
[----:B------:R-:W-:Y:S05]  /*50b0*/  @P1 BRA `(.L_x_114) ;  /* 0xfffffff4004c1947 */ /* 0x000fea000383ffff */
[----:B------:R-:W-:Y:S05]  /*50c0*/  BSYNC B0 ;  /* 0x0000000000007941 */ /* 0x000fea0003800000 */
.L_x_102:
[----:B------:R-:W-:-:S03]  /*50d0*/  UMOV UR4, 0xffffffff ;  /* 0xffffffff00047882 */ /* 0x000fc60000000000 */
[----:B------:R-:W-:Y:S05]  /*50e0*/  BRA.DIV UR4, `(.L_x_115) ;  /* 0x00000006045c7947 */ /* 0x000fea000b800000 */
[----:B------:R-:W-:-:S13]  /*50f0*/  ELECT P6, URZ, PT ;  /* 0x00000000003f782f */ /* 0x000fda00038c0000 */
.L_x_131:
[----:B------:R-:W-:Y:S04]  /*5100*/  BSSY B0, `(.L_x_116) ;  /* 0x000003d000007945 */ /* 0x000fe80003800000 */
[----:B------:R-:W-:Y:S05]  /*5110*/  @!P6 BRA `(.L_x_117) ;  /* 0x0000000000ece947 */ /* 0x000fea0003800000 */
[----:B------:R-:W-:-:S04]  /*5120*/  LOP3.LUT R18, R18, 0x2, RZ, 0xfc, !PT ;  /* 0x0000000212127812 */ /* 0x000fc800078efcff */
[----:B------:R-:W-:-:S13]  /*5130*/  ISETP.NE.AND P0, PT, R18, 0x3, PT ;  /* 0x000000031200780c */ /* 0x000fda0003f05270 */
[----:B------:R-:W-:Y:S05]  /*5140*/  @!P0 BRA `(.L_x_118) ;  /* 0x0000000000048947 */ /* 0x000fea0003800000 */
[----:B------:R-:W-:Y:S01]  /*5150*/  BPT.TRAP 0x1 ;  /* 0x000000040000795c */ /* 0x000fe20000300000 */
.L_x_118:
[----:B------:R-:W0:Y:S01]  /*5160*/  S2R R3, SR_CgaCtaId ;  /* 0x0000000000037919 */ /* 0x000e220000008800 */
[----:B------:R-:W-:-:S04]  /*5170*/  MOV R2, 0x400 ;  /* 0x0000040000027802 */ /* 0x000fc80000000f00 */
[----:B0-----:R-:W-:Y:S02]  /*5180*/  LEA R3, R3, R2, 0x18 ;  /* 0x0000000203037211 */ /* 0x001fe400078ec0ff */
[----:B------:R-:W-:-:S03]  /*5190*/  SHF.L.U32 R2, R0, 0x1f, RZ ;  /* 0x0000001f00027819 */ /* 0x000fc600000006ff */
[----:B------:R-:W-:-:S04]  /*51a0*/  VIADD R3, R3, 0x30 ;  /* 0x0000003003037836 */ /* 0x000fc80000000000 */
[C---:B------:R-:W-:Y:S02]  /*51b0*/  IMAD R7, R12.reuse, 0x8, R3 ;  /* 0x000000080c077824 */ /* 0x040fe400078e0203 */
[----:B------:R-:W-:Y:S02]  /*51c0*/  VIADD R12, R12, 0x1 ;  /* 0x000000010c0c7836 */ /* 0x000fe40000000000 */
[----:B------:R-:W0:Y:S03]  /*51d0*/  SYNCS.PHASECHK.TRANS64.TRYWAIT P0, [R7+URZ], R2 ;  /* 0x00000002070075a7 */ /* 0x000e26000800017f */
[----:B------:R-:W-:-:S04]  /*51e0*/  ISETP.NE.AND P1, PT, R12, 0x6, PT ;  /* 0x000000060c00780c */ /* 0x000fc80003f25270 */
[----:B------:R-:W-:Y:S02]  /*51f0*/  SEL R5, RZ, 0x1, P1 ;  /* 0x00000001ff057807 */ /* 0x000fe40000800000 */
[----:B------:R-:W-:Y:S02]  /*5200*/  SEL R12, R12, RZ, P1 ;  /* 0x000000ff0c0c7207 */ /* 0x000fe40000800000 */
[----:B------:R-:W-:-:S03]  /*5210*/  LOP3.LUT R5, R0, R5, RZ, 0x3c, !PT ;  /* 0x0000000500057212 */ /* 0x000fc600078e3cff */
[----:B------:R-:W-:Y:S01]  /*5220*/  IMAD R9, R12, 0x8, R3 ;  /* 0x000000080c097824 */ /* 0x000fe200078e0203 */
[----:B------:R-:W-:Y:S01]  /*5230*/  SHF.L.U32 R4, R5, 0x1f, RZ ;  /* 0x0000001f05047819 */ /* 0x000fe200000006ff */
[----:B0-----:R-:W-:Y:S06]  /*5240*/  @!P0 BRA `(.L_x_119) ;  /* 0x0000000400248947 */ /* 0x001fec0003800000 */
.L_x_132:
[----:B------:R-:W1:Y:S01]  /*5250*/  SYNCS.PHASECHK.TRANS64.TRYWAIT P0, [R9+URZ], R4 ;  /* 0x00000004090075a7 */ /* 0x000e62000800017f */
[----:B------:R-:W-:-:S05]  /*5260*/  VIADD R0, R12, 0x1 ;  /* 0x000000010c007836 */ /* 0x000fca0000000000 */
[----:B------:R-:W-:-:S04]  /*5270*/  ISETP.NE.AND P1, PT, R0, 0x6, PT ;  /* 0x000000060000780c */ /* 0x000fc80003f25270 */
[----:B0-----:R-:W-:Y:S02]  /*5280*/  SEL R2, RZ, 0x1, P1 ;  /* 0x00000001ff027807 */ /* 0x001fe40000800000 */
[----:B------:R-:W-:Y:S02]  /*5290*/  SEL R0, R0, RZ, P1 ;  /* 0x000000ff00007207 */ /* 0x000fe40000800000 */
[----:B------:R-:W-:-:S03]  /*52a0*/  LOP3.LUT R7, R5, R2, RZ, 0x3c, !PT ;  /* 0x0000000205077212 */ /* 0x000fc600078e3cff */
[----:B------:R-:W-:Y:S01]  /*52b0*/  IMAD R6, R0, 0x8, R3 ;  /* 0x0000000800067824 */ /* 0x000fe200078e0203 */
[----:B------:R-:W-:Y:S01]  /*52c0*/  SHF.L.U32 R5, R7, 0x1f, RZ ;  /* 0x0000001f07057819 */ /* 0x000fe200000006ff */
[----:B-1----:R-:W-:Y:S06]  /*52d0*/  @!P0 BRA `(.L_x_120) ;  /* 0x0000000400148947 */ /* 0x002fec0003800000 */
.L_x_133:
[----:B------:R-:W1:Y:S01]  /*52e0*/  SYNCS.PHASECHK.TRANS64.TRYWAIT P0, [R6+URZ], R5 ;  /* 0x00000005060075a7 */ /* 0x000e62000800017f */
[----:B------:R-:W-:-:S05]  /*52f0*/  VIADD R0, R0, 0x1 ;  /* 0x0000000100007836 */ /* 0x000fca0000000000 */
[----:B------:R-:W-:-:S04]  /*5300*/  ISETP.NE.AND P1, PT, R0, 0x6, PT ;  /* 0x000000060000780c */ /* 0x000fc80003f25270 */
[----:B------:R-:W-:Y:S02]  /*5310*/  SEL R2, RZ, 0x1, P1 ;  /* 0x00000001ff027807 */ /* 0x000fe40000800000 */
[----:B------:R-:W-:Y:S02]  /*5320*/  SEL R0, R0, RZ, P1 ;  /* 0x000000ff00007207 */ /* 0x000fe40000800000 */
[----:B------:R-:W-:-:S03]  /*5330*/  LOP3.LUT R7, R7, R2, RZ, 0x3c, !PT ;  /* 0x0000000207077212 */ /* 0x000fc600078e3cff */
[----:B0-----:R-:W-:Y:S01]  /*5340*/  IMAD R9, R0, 0x8, R3 ;  /* 0x0000000800097824 */ /* 0x001fe200078e0203 */
[----:B------:R-:W-:Y:S01]  /*5350*/  SHF.L.U32 R4, R7, 0x1f, RZ ;  /* 0x0000001f07047819 */ /* 0x000fe200000006ff */
[----:B-1----:R-:W-:Y:S06]  /*5360*/  @!P0 BRA `(.L_x_121) ;  /* 0x0000000400048947 */ /* 0x002fec0003800000 */
.L_x_134:
        /* <DEDUP_REMOVED lines=9> */
.L_x_135:
[----:B------:R-:W1:Y:S01]  /*5400*/  SYNCS.PHASECHK.TRANS64.TRYWAIT P0, [R6+URZ], R5 ;  /* 0x00000005060075a7 */ /* 0x000e62000800017f */
[----:B------:R-:W-:-:S05]  /*5410*/  VIADD R0, R0, 0x1 ;  /* 0x0000000100007836 */ /* 0x000fca0000000000 */
[----:B------:R-:W-:-:S04]  /*5420*/  ISETP.NE.AND P1, PT, R0, 0x6, PT ;  /* 0x000000060000780c */ /* 0x000fc80003f25270 */
[----:B------:R-:W-:Y:S02]  /*5430*/  SEL R2, RZ, 0x1, P1 ;  /* 0x00000001ff027807 */ /* 0x000fe40000800000 */
[----:B------:R-:W-:Y:S02]  /*5440*/  SEL R0, R0, RZ, P1 ;  /* 0x000000ff00007207 */ /* 0x000fe40000800000 */
[----:B------:R-:W-:Y:S01]  /*5450*/  LOP3.LUT R2, R7, R2, RZ, 0x3c, !PT ;  /* 0x0000000207027212 */ /* 0x000fe200078e3cff */
[----:B-1----:R-:W-:Y:S06]  /*5460*/  @!P0 BRA `(.L_x_123) ;  /* 0x0000000000ec8947 */ /* 0x002fec0003800000 */
.L_x_136:
[----:B------:R-:W-:Y:S01]  /*5470*/  IMAD R3, R0, 0x8, R3 ;  /* 0x0000000800037824 */ /* 0x000fe200078e0203 */
[----:B------:R-:W-:-:S07]  /*5480*/  SHF.L.U32 R0, R2, 0x1f, RZ ;  /* 0x0000001f02007819 */ /* 0x000fce00000006ff */
.L_x_124:
[----:B--2---:R2:W3:Y:S02]  /*5490*/  SYNCS.PHASECHK.TRANS64.TRYWAIT P0, [R3+URZ], R0 ;  /* 0x00000000030075a7 */ /* 0x0044e4000800017f */
[----:B---3--:R-:W-:Y:S05]  /*54a0*/  @!P0 NANOSLEEP.SYNCS 0x989680 ;  /* 0x009896800000895d */ /* 0x008fea0003900000 */
[----:B------:R-:W3:Y:S02]  /*54b0*/  @!P0 SYNCS.PHASECHK.TRANS64 P0, [R3+URZ], R0 ;  /* 0x00000000030085a7 */ /* 0x000ee4000800007f */
[----:B---3--:R-:W-:Y:S05]  /*54c0*/  @!P0 BRA `(.L_x_124) ;  /* 0xfffffffc00f08947 */ /* 0x008fea000383ffff */
.L_x_117:
[----:B------:R-:W-:Y:S05]  /*54d0*/  BSYNC B0 ;  /* 0x0000000000007941 */ /* 0x000fea0003800000 */
.L_x_116:
[----:B------:R-:W-:Y:S05]  /*54e0*/  EXIT ;  /* 0x000000000000794d */ /* 0x000fea0003800000 */
.L_x_17:
[----:B-1----:R1:W2:Y:S02]  /*54f0*/  SYNCS.PHASECHK.TRANS64.TRYWAIT P1, [R3+URZ], R0 ;  /* 0x00000000030075a7 */ /* 0x0022a4000802017f */
[----:B--2---:R-:W-:Y:S05]  /*5500*/  @!P1 NANOSLEEP.SYNCS 0x989680 ;  /* 0x009896800000995d */ /* 0x004fea0003900000 */
[----:B------:R-:W2:Y:S02]  /*5510*/  @!P1 SYNCS.PHASECHK.TRANS64 P1, [R3+URZ], R0 ;  /* 0x00000000030095a7 */ /* 0x000ea4000802007f */
[----:B--2---:R-:W-:Y:S05]  /*5520*/  @!P1 BRA `(.L_x_17) ;  /* 0xfffffffc00f09947 */ /* 0x004fea000383ffff */
[----:B------:R-:W-:Y:S05]  /*5530*/  BRA `(.L_x_16) ;  /* 0xffffffbc00e87947 */ /* 0x000fea000383ffff */
.L_x_22:
[----:B-1----:R1:W2:Y:S02]  /*5540*/  SYNCS.PHASECHK.TRANS64.TRYWAIT P1, [R5+URZ], R4 ;  /* 0x00000004050075a7 */ /* 0x0022a4000802017f */
[----:B--2---:R-:W-:Y:S05]  /*5550*/  @!P1 NANOSLEEP.SYNCS 0x989680 ;  /* 0x009896800000995d */ /* 0x004fea0003900000 */
[----:B------:R-:W2:Y:S02]  /*5560*/  @!P1 SYNCS.PHASECHK.TRANS64 P1, [R5+URZ], R4 ;  /* 0x00000004050095a7 */ /* 0x000ea4000802007f */
[----:B--2---:R-:W-:Y:S05]  /*5570*/  @!P1 BRA `(.L_x_22) ;  /* 0xfffffffc00f09947 */ /* 0x004fea000383ffff */
[----:B------:R-:W-:Y:S05]  /*5580*/  BRA `(.L_x_21) ;  /* 0xffffffc000687947 */ /* 0x000fea000383ffff */
.L_x_103:
[----:B------:R-:W-:Y:S01]  /*5590*/  BSSY B1, `(.L_x_125) ;  /* 0x0000006000017945 */ /* 0x000fe20003800000 */
[----:B------:R-:W-:-:S07]  /*55a0*/  IMAD.MOV.U32 R15, RZ, RZ, -0x1 ;  /* 0xffffffffff0f7424 */ /* 0x000fce00078e00ff */
[----:B------:R-:W-:Y:S05]  /*55b0*/  WARPSYNC.COLLECTIVE R15, `(.L_x_126) ;  /* 0x000000000f0c7348 */ /* 0x000fea0003c00000 */
[----:B------:R-:W-:Y:S02]  /*55c0*/  ELECT P6, UR62, PT ;  /* 0x00000000003e782f */ /* 0x000fe400038c0000 */
[----:B------:R-:W-:Y:S01]  /*55d0*/  MOV R14, UR62 ;  /* 0x0000003e000e7c02 */ /* 0x000fe20008000f00 */
[----:B------:R-:W-:Y:S10]  /*55e0*/  ENDCOLLECTIVE ;  /* 0x000000000000791b */ /* 0x000ff40003800000 */
.L_x_126:
[----:B------:R-:W-:Y:S05]  /*55f0*/  BSYNC B1 ;  /* 0x0000000000017941 */ /* 0x000fea0003800000 */
.L_x_125:
[----:B------:R-:W-:Y:S05]  /*5600*/  BRA `(.L_x_127) ;  /* 0xfffffff000047947 */ /* 0x000fea000383ffff */
.L_x_106:
[----:B0-----:R0:W1:Y:S02]  /*5610*/  SYNCS.PHASECHK.TRANS64.TRYWAIT P1, [R14+URZ+0x30], R7 ;  /* 0x000030070e0075a7 */ /* 0x001064000802017f */
[----:B-1----:R-:W-:Y:S05]  /*5620*/  @!P1 NANOSLEEP.SYNCS 0x989680 ;  /* 0x009896800000995d */ /* 0x002fea0003900000 */
[----:B------:R-:W1:Y:S02]  /*5630*/  @!P1 SYNCS.PHASECHK.TRANS64 P1, [R14+URZ+0x30], R7 ;  /* 0x000030070e0095a7 */ /* 0x000e64000802007f */
[----:B-1----:R-:W-:Y:S05]  /*5640*/  @!P1 BRA `(.L_x_106) ;  /* 0xfffffffc00f09947 */ /* 0x002fea000383ffff */
[----:B------:R-:W-:Y:S05]  /*5650*/  BRA `(.L_x_128) ;  /* 0xfffffff000387947 */ /* 0x000fea000383ffff */
.L_x_115:
[----:B------:R-:W-:Y:S01]  /*5660*/  BSSY B0, `(.L_x_129) ;  /* 0x0000006000007945 */ /* 0x000fe20003800000 */
[----:B------:R-:W-:-:S07]  /*5670*/  IMAD.MOV.U32 R15, RZ, RZ, -0x1 ;  /* 0xffffffffff0f7424 */ /* 0x000fce00078e00ff */
[----:B------:R-:W-:Y:S05]  /*5680*/  WARPSYNC.COLLECTIVE R15, `(.L_x_130) ;  /* 0x000000000f0c7348 */ /* 0x000fea0003c00000 */
[----:B------:R-:W-:Y:S02]  /*5690*/  ELECT P6, UR62, PT ;  /* 0x00000000003e782f */ /* 0x000fe400038c0000 */
[----:B------:R-:W-:Y:S01]  /*56a0*/  MOV R14, UR62 ;  /* 0x0000003e000e7c02 */ /* 0x000fe20008000f00 */
[----:B------:R-:W-:Y:S10]  /*56b0*/  ENDCOLLECTIVE ;  /* 0x000000000000791b */ /* 0x000ff40003800000 */
.L_x_130:
[----:B------:R-:W-:Y:S05]  /*56c0*/  BSYNC B0 ;  /* 0x0000000000007941 */ /* 0x000fea0003800000 */
.L_x_129:
[----:B------:R-:W-:Y:S05]  /*56d0*/  BRA `(.L_x_131) ;  /* 0xfffffff800887947 */ /* 0x000fea000383ffff */
.L_x_119:
[----:B0-----:R0:W1:Y:S02]  /*56e0*/  SYNCS.PHASECHK.TRANS64.TRYWAIT P0, [R7+URZ], R2 ;  /* 0x00000002070075a7 */ /* 0x001064000800017f */
[----:B-1----:R-:W-:Y:S05]  /*56f0*/  @!P0 NANOSLEEP.SYNCS 0x989680 ;  /* 0x009896800000895d */ /* 0x002fea0003900000 */
[----:B------:R-:W1:Y:S02]  /*5700*/  @!P0 SYNCS.PHASECHK.TRANS64 P0, [R7+URZ], R2 ;  /* 0x00000002070085a7 */ /* 0x000e64000800007f */
[----:B-1----:R-:W-:Y:S05]  /*5710*/  @!P0 BRA `(.L_x_119) ;  /* 0xfffffffc00f08947 */ /* 0x002fea000383ffff */
[----:B------:R-:W-:Y:S05]  /*5720*/  BRA `(.L_x_132) ;  /* 0xfffffff800c87947 */ /* 0x000fea000383ffff */
.L_x_120:
[----:B0-----:R0:W1:Y:S02]  /*5730*/  SYNCS.PHASECHK.TRANS64.TRYWAIT P0, [R9+URZ], R4 ;  /* 0x00000004090075a7 */ /* 0x001064000800017f */
[----:B-1----:R-:W-:Y:S05]  /*5740*/  @!P0 NANOSLEEP.SYNCS 0x989680 ;  /* 0x009896800000895d */ /* 0x002fea0003900000 */
[----:B------:R-:W1:Y:S02]  /*5750*/  @!P0 SYNCS.PHASECHK.TRANS64 P0, [R9+URZ], R4 ;  /* 0x00000004090085a7 */ /* 0x000e64000800007f */
[----:B-1----:R-:W-:Y:S05]  /*5760*/  @!P0 BRA `(.L_x_120) ;  /* 0xfffffffc00f08947 */ /* 0x002fea000383ffff */
[----:B------:R-:W-:Y:S05]  /*5770*/  BRA `(.L_x_133) ;  /* 0xfffffff800d87947 */ /* 0x000fea000383ffff */
.L_x_121:
[----:B0-----:R0:W1:Y:S02]  /*5780*/  SYNCS.PHASECHK.TRANS64.TRYWAIT P0, [R6+URZ], R5 ;  /* 0x00000005060075a7 */ /* 0x001064000800017f */
[----:B-1----:R-:W-:Y:S05]  /*5790*/  @!P0 NANOSLEEP.SYNCS 0x989680 ;  /* 0x009896800000895d */ /* 0x002fea0003900000 */
[----:B------:R-:W1:Y:S02]  /*57a0*/  @!P0 SYNCS.PHASECHK.TRANS64 P0, [R6+URZ], R5 ;  /* 0x00000005060085a7 */ /* 0x000e64000800007f */
[----:B-1----:R-:W-:Y:S05]  /*57b0*/  @!P0 BRA `(.L_x_121) ;  /* 0xfffffffc00f08947 */ /* 0x002fea000383ffff */
[----:B------:R-:W-:Y:S05]  /*57c0*/  BRA `(.L_x_134) ;  /* 0xfffffff800e87947 */ /* 0x000fea000383ffff */
.L_x_122:
[----:B0-----:R0:W1:Y:S02]  /*57d0*/  SYNCS.PHASECHK.TRANS64.TRYWAIT P0, [R9+URZ], R4 ;  /* 0x00000004090075a7 */ /* 0x001064000800017f */
[----:B-1----:R-:W-:Y:S05]  /*57e0*/  @!P0 NANOSLEEP.SYNCS 0x989680 ;  /* 0x009896800000895d */ /* 0x002fea0003900000 */
[----:B------:R-:W1:Y:S02]  /*57f0*/  @!P0 SYNCS.PHASECHK.TRANS64 P0, [R9+URZ], R4 ;  /* 0x00000004090085a7 */ /* 0x000e64000800007f */
[----:B-1----:R-:W-:Y:S05]  /*5800*/  @!P0 BRA `(.L_x_122) ;  /* 0xfffffffc00f08947 */ /* 0x002fea000383ffff */
[----:B------:R-:W-:Y:S05]  /*5810*/  BRA `(.L_x_135) ;  /* 0xfffffff800f87947 */ /* 0x000fea000383ffff */
.L_x_123:
[----:B-1----:R1:W2:Y:S02]  /*5820*/  SYNCS.PHASECHK.TRANS64.TRYWAIT P0, [R6+URZ], R5 ;  /* 0x00000005060075a7 */ /* 0x0022a4000800017f */
[----:B--2---:R-:W-:Y:S05]  /*5830*/  @!P0 NANOSLEEP.SYNCS 0x989680 ;  /* 0x009896800000895d */ /* 0x004fea0003900000 */
[----:B------:R-:W2:Y:S02]  /*5840*/  @!P0 SYNCS.PHASECHK.TRANS64 P0, [R6+URZ], R5 ;  /* 0x00000005060085a7 */ /* 0x000ea4000800007f */
[----:B--2---:R-:W-:Y:S05]  /*5850*/  @!P0 BRA `(.L_x_123) ;  /* 0xfffffffc00f08947 */ /* 0x004fea000383ffff */
[----:B------:R-:W-:Y:S05]  /*5860*/  BRA `(.L_x_136) ;  /* 0xfffffffc00007947 */ /* 0x000fea000383ffff */
.L_x_137:
[----:B------:R-:W-:-:S00]  /*5870*/  BRA `(.L_x_137) ;  /* 0xfffffffc00fc7947 */ /* 0x000fc0000383ffff */
[----:B------:R-:W-:-:S00]  /*5880*/  NOP ;  /* 0x0000000000007918 */ /* 0x000fc00000000000 */
[----:B------:R-:W-:-:S00]  /*5890*/  NOP ;  /* 0x0000000000007918 */ /* 0x000fc00000000000 */
[----:B------:R-:W-:-:S00]  /*58a0*/  NOP ;  /* 0x0000000000007918 */ /* 0x000fc00000000000 */
[----:B------:R-:W-:-:S00]  /*58b0*/  NOP ;  /* 0x0000000000007918 */ /* 0x000fc00000000000 */
[----:B------:R-:W-:-:S00]  /*58c0*/  NOP ;  /* 0x0000000000007918 */ /* 0x000fc00000000000 */
[----:B------:R-:W-:-:S00]  /*58d0*/  NOP ;  /* 0x0000000000007918 */ /* 0x000fc00000000000 */
[----:B------:R-:W-:-:S00]  /*58e0*/  NOP ;  /* 0x0000000000007918 */ /* 0x000fc00000000000 */
[----:B------:R-:W-:-:S00]  /*58f0*/  NOP ;  /* 0x0000000000007918 */ /* 0x000fc00000000000 */
.L_x_138:


//--------------------- .nv.global.init           --------------------------
	.section	.nv.global.init,"aw",@progbits
.nv.global.init:
	.type		$str$22,@object
	.size		$str$22,($str$23 - $str$22)
$str$22:
        /*0000*/ 	.byte	0x6b, 0x5f, 0x74, 0x69, 0x6c, 0x65, 0x5f, 0x63, 0x6f, 0x75, 0x6e, 0x74, 0x20, 0x3e, 0x3d, 0x20
        /*0010*/ 	.byte	0x31, 0x00
	.type		$str$23,@object
	.size		$str$23,(__unnamed_1 - $str$23)
$str$23:
        /*0012*/ 	.byte	0x2f, 0x74, 0x6d, 0x70, 0x2f, 0x63, 0x75, 0x74, 0x6c, 0x61, 0x73, 0x73, 0x5f, 0x73, 0x77, 0x65
        /*0022*/ 	.byte	0x65, 0x70, 0x5f, 0x73, 0x72, 0x63, 0x2f, 0x69, 0x6e, 0x63, 0x6c, 0x75, 0x64, 0x65, 0x2f, 0x63
        /*0032*/ 	.byte	0x75, 0x74, 0x6c, 0x61, 0x73, 0x73, 0x2f, 0x67, 0x65, 0x6d, 0x6d, 0x2f, 0x63, 0x6f, 0x6c, 0x6c
        /*0042*/ 	.byte	0x65, 0x63, 0x74, 0x69, 0x76, 0x65, 0x2f, 0x73, 0x6d, 0x39, 0x30, 0x5f, 0x6d, 0x6d, 0x61, 0x5f
        /*0052*/ 	.byte	0x74, 0x6d, 0x61, 0x5f, 0x67, 0x6d, 0x6d, 0x61, 0x5f, 0x73, 0x73, 0x5f, 0x77, 0x61, 0x72, 0x70
        /*0062*/ 	.byte	0x73, 0x70, 0x65, 0x63, 0x69, 0x61, 0x6c, 0x69, 0x7a, 0x65, 0x64, 0x2e, 0x68, 0x70, 0x70, 0x00
	.type		__unnamed_1,@object
	.size		__unnamed_1,(.L_0 - __unnamed_1)
__unnamed_1:
        /*0072*/ 	.byte	0x76, 0x6f, 0x69, 0x64, 0x20, 0x63, 0x75, 0x74, 0x6c, 0x61, 0x73, 0x73, 0x3a, 0x3a, 0x67, 0x65
        /* <DEDUP_REMOVED lines=171> */
        /*0b32*/ 	.byte	0x3a, 0x3a, 0x69, 0x64, 0x65, 0x6e, 0x74, 0x69, 0x74, 0x79, 0x5d, 0x00
.L_0:


//--------------------- .nv.shared._ZN7cutlass13device_kernelINS_4gemm6kernel13GemmUniversalIN4cute5tupleIJiiiiEEENS1_10collective13CollectiveMmaINS1_34MainloopSm90TmaGmmaWarpSpecializedILi6ENS5_IJNS4_1CILi1EEESB_SB_EEENS1_35KernelTmaWarpSpecializedCooperativeEEENS5_IJNSA_ILi128EEENSA_ILi64EEENSA_ILi32EEEEEEaNS5_IJlSB_lEEEaSJ_NS4_8TiledMMAINS4_8MMA_AtomIJNS4_4SM904GMMA26MMA_64x64x32_S32S8S8_SS_TNEEEENS4_6LayoutINS5_IJNSA_ILi2EEESB_SB_EEENS5_IJSB_NSA_ILi0EEEST_EEEEENS5_IJNS4_10UnderscoreESW_SW_EEEEENS4_13SM90_TMA_LOADENS4_14ComposedLayoutINS4_7SwizzleILi1ELi4ELi3EEENS4_18smem_ptr_flag_bitsILi8EEENSQ_INS5_IJNSA_ILi8EEESH_EEENS5_IJSH_SB_EEEEEEEvNS4_8identityESZ_S19_vS1A_EENS_8epilogue10collective6detail29Sm90TmaWarpSpecializedAdapterINS1D_15DefaultEpilogueIaSJ_SJ_NS1C_6thread17LinearCombinationIaLi1EiiLNS1H_9ScaleType4KindE0ELNS_15FloatRoundStyleE2EaEENS1_15EpilogueDefaultEEEEEvvEEEEvNT_6ParamsE --------------------------
	.section	.nv.shared._ZN7cutlass13device_kernelINS_4gemm6kernel13GemmUniversalIN4cute5tupleIJiiiiEEENS1_10collective13CollectiveMmaINS1_34MainloopSm90TmaGmmaWarpSpecializedILi6ENS5_IJNS4_1CILi1EEESB_SB_EEENS1_35KernelTmaWarpSpecializedCooperativeEEENS5_IJNSA_ILi128EEENSA_ILi64EEENSA_ILi32EEEEEEaNS5_IJlSB_lEEEaSJ_NS4_8TiledMMAINS4_8MMA_AtomIJNS4_4SM904GMMA26MMA_64x64x32_S32S8S8_SS_TNEEEENS4_6LayoutINS5_IJNSA_ILi2EEESB_SB_EEENS5_IJSB_NSA_ILi0EEEST_EEEEENS5_IJNS4_10UnderscoreESW_SW_EEEEENS4_13SM90_TMA_LOADENS4_14ComposedLayoutINS4_7SwizzleILi1ELi4ELi3EEENS4_18smem_ptr_flag_bitsILi8EEENSQ_INS5_IJNSA_ILi8EEESH_EEENS5_IJSH_SB_EEEEEEEvNS4_8identityESZ_S19_vS1A_EENS_8epilogue10collective6detail29Sm90TmaWarpSpecializedAdapterINS1D_15DefaultEpilogueIaSJ_SJ_NS1C_6thread17LinearCombinationIaLi1EiiLNS1H_9ScaleType4KindE0ELNS_15FloatRoundStyleE2EaEENS1_15EpilogueDefaultEEEEEvvEEEEvNT_6ParamsE,"aw",@nobits
	.sectionflags	@""
	.align	16
	.zero		1024


//--------------------- .nv.shared.reserved.0     --------------------------
	.section	.nv.shared.reserved.0,"aw",@nobits
	.weak		__nv_reservedSMEM_offset_0_alias
	.size		__nv_reservedSMEM_offset_0_alias, 0, 0
	.other		__nv_reservedSMEM_offset_0_alias,@"STO_CUDA_RESERVED_SHARED STV_DEFAULT"
__nv_reservedSMEM_offset_0_alias:
	.zero		0


//--------------------- .nv.global                --------------------------
	.section	.nv.global,"aw",@nobits
.nv.global:
	.type		_ZN40_INTERNAL_0b7ea200_4_k_cu_0c181a73_273884cute1_E,@object
	.size		_ZN40_INTERNAL_0b7ea200_4_k_cu_0c181a73_273884cute1_E,(_ZN40_INTERNAL_0b7ea200_4_k_cu_0c181a73_273884cuda3std3__45__cpo6cbeginE - _ZN40_INTERNAL_0b7ea200_4_k_cu_0c181a73_273884cute1_E)
_ZN40_INTERNAL_0b7ea200_4_k_cu_0c181a73_273884cute1_E:
	.zero		1
	.type		_ZN40_INTERNAL_0b7ea200_4_k_cu_0c181a73_273884cuda3std3__45__cpo6cbeginE,@object
	.size		_ZN40_INTERNAL_0b7ea200_4_k_cu_0c181a73_273884cuda3std3__45__cpo6cbeginE,(_ZN40_INTERNAL_0b7ea200_4_k_cu_0c181a73_273884cuda3std3__48in_placeE - _ZN40_INTERNAL_0b7ea200_4_k_cu_0c181a73_273884cuda3std3__45__cpo6cbeginE)
_ZN40_INTERNAL_0b7ea200_4_k_cu_0c181a73_273884cuda3std3__45__cpo6cbeginE:
	.zero		1
	.type		_ZN40_INTERNAL_0b7ea200_4_k_cu_0c181a73_273884cuda3std3__48in_placeE,@object
	.size		_ZN40_INTERNAL_0b7ea200_4_k_cu_0c181a73_273884cuda3std3__48in_placeE,(_ZN40_INTERNAL_0b7ea200_4_k_cu_0c181a73_273884cuda3std6ranges3__45__cpo9iter_moveE - _ZN40_INTERNAL_0b7ea200_4_k_cu_0c181a73_273884cuda3std3__48in_placeE)
_ZN40_INTERNAL_0b7ea200_4_k_cu_0c181a73_273884cuda3std3__48in_placeE:
	.zero		1
	.type		_ZN40_INTERNAL_0b7ea200_4_k_cu_0c181a73_273884cuda3std6ranges3__45__cpo9iter_moveE,@object
	.size		_ZN40_INTERNAL_0b7ea200_4_k_cu_0c181a73_273884cuda3std6ranges3__45__cpo9iter_moveE,(_ZN40_INTERNAL_0b7ea200_4_k_cu_0c181a73_273884cuda3std3__45__cpo5beginE - _ZN40_INTERNAL_0b7ea200_4_k_cu_0c181a73_273884cuda3std6ranges3__45__cpo9iter_moveE)
_ZN40_INTERNAL_0b7ea200_4_k_cu_0c181a73_273884cuda3std6ranges3__45__cpo9iter_moveE:
	.zero		1
	.type		_ZN40_INTERNAL_0b7ea200_4_k_cu_0c181a73_273884cuda3std3__45__cpo5beginE,@object
	.size		_ZN40_INTERNAL_0b7ea200_4_k_cu_0c181a73_273884cuda3std3__45__cpo5beginE,(_ZN40_INTERNAL_0b7ea200_4_k_cu_0c181a73_273884cuda3std3__442_GLOBAL__N__0b7ea200_4_k_cu_0c181a73_273886ignoreE - _ZN40_INTERNAL_0b7ea200_4_k_cu_0c181a73_273884cuda3std3__45__cpo5beginE)
_ZN40_INTERNAL_0b7ea200_4_k_cu_0c181a73_273884cuda3std3__45__cpo5beginE:
	.zero		1
	.type		_ZN40_INTERNAL_0b7ea200_4_k_cu_0c181a73_273884cuda3std3__442_GLOBAL__N__0b7ea200_4_k_cu_0c181a73_273886ignoreE,@object
	.size		_ZN40_INTERNAL_0b7ea200_4_k_cu_0c181a73_273884cuda3std3__442_GLOBAL__N__0b7ea200_4_k_cu_0c181a73_273886ignoreE,(_ZN40_INTERNAL_0b7ea200_4_k_cu_0c181a73_273884cute7productE - _ZN40_INTERNAL_0b7ea200_4_k_cu_0c181a73_273884cuda3std3__442_GLOBAL__N__0b7ea200_4_k_cu_0c181a73_273886ignoreE)
_ZN40_INTERNAL_0b7ea200_4_k_cu_0c181a73_273884cuda3std3__442_GLOBAL__N__0b7ea200_4_k_cu_0c181a73_273886ignoreE:
	.zero		1
	.type		_ZN40_INTERNAL_0b7ea200_4_k_cu_0c181a73_273884cute7productE,@object
	.size		_ZN40_INTERNAL_0b7ea200_4_k_cu_0c181a73_273884cute7productE,(_ZN40_INTERNAL_0b7ea200_4_k_cu_0c181a73_273884cuda3std3__45__cpo3endE - _ZN40_INTERNAL_0b7ea200_4_k_cu_0c181a73_273884cute7productE)
_ZN40_INTERNAL_0b7ea200_4_k_cu_0c181a73_273884cute7productE:
	.zero		1
	.type		_ZN40_INTERNAL_0b7ea200_4_k_cu_0c181a73_273884cuda3std3__45__cpo3endE,@object
	.size		_ZN40_INTERNAL_0b7ea200_4_k_cu_0c181a73_273884cuda3std3__45__cpo3endE,(_ZN40_INTERNAL_0b7ea200_4_k_cu_0c181a73_273884cuda3std3__419piecewise_constructE - _ZN40_INTERNAL_0b7ea200_4_k_cu_0c181a73_273884cuda3std3__45__cpo3endE)
_ZN40_INTERNAL_0b7ea200_4_k_cu_0c181a73_273884cuda3std3__45__cpo3endE:
	.zero		1
	.type		_ZN40_INTERNAL_0b7ea200_4_k_cu_0c181a73_273884cuda3std3__419piecewise_constructE,@object
	.size		_ZN40_INTERNAL_0b7ea200_4_k_cu_0c181a73_273884cuda3std3__419piecewise_constructE,(_ZN40_INTERNAL_0b7ea200_4_k_cu_0c181a73_273884cuda3std3__45__cpo4cendE - _ZN40_INTERNAL_0b7ea200_4_k_cu_0c181a73_273884cuda3std3__419piecewise_constructE)
_ZN40_INTERNAL_0b7ea200_4_k_cu_0c181a73_273884cuda3std3__419piecewise_constructE:
	.zero		1
	.type		_ZN40_INTERNAL_0b7ea200_4_k_cu_0c181a73_273884cuda3std3__45__cpo4cendE,@object
	.size		_ZN40_INTERNAL_0b7ea200_4_k_cu_0c181a73_273884cuda3std3__45__cpo4cendE,(_ZN40_INTERNAL_0b7ea200_4_k_cu_0c181a73_273884cuda3std6ranges3__45__cpo4swapE - _ZN40_INTERNAL_0b7ea200_4_k_cu_0c181a73_273884cuda3std3__45__cpo4cendE)
_ZN40_INTERNAL_0b7ea200_4_k_cu_0c181a73_273884cuda3std3__45__cpo4cendE:
	.zero		1
	.type		_ZN40_INTERNAL_0b7ea200_4_k_cu_0c181a73_273884cuda3std6ranges3__45__cpo4swapE,@object
	.size		_ZN40_INTERNAL_0b7ea200_4_k_cu_0c181a73_273884cuda3std6ranges3__45__cpo4swapE,(.L_8 - _ZN40_INTERNAL_0b7ea200_4_k_cu_0c181a73_273884cuda3std6ranges3__45__cpo4swapE)
_ZN40_INTERNAL_0b7ea200_4_k_cu_0c181a73_273884cuda3std6ranges3__45__cpo4swapE:
	.zero		1
.L_8:


//--------------------- .nv.constant0._ZN7cutlass13device_kernelINS_4gemm6kernel13GemmUniversalIN4cute5tupleIJiiiiEEENS1_10collective13CollectiveMmaINS1_34MainloopSm90TmaGmmaWarpSpecializedILi6ENS5_IJNS4_1CILi1EEESB_SB_EEENS1_35KernelTmaWarpSpecializedCooperativeEEENS5_IJNSA_ILi128EEENSA_ILi64EEENSA_ILi32EEEEEEaNS5_IJlSB_lEEEaSJ_NS4_8TiledMMAINS4_8MMA_AtomIJNS4_4SM904GMMA26MMA_64x64x32_S32S8S8_SS_TNEEEENS4_6LayoutINS5_IJNSA_ILi2EEESB_SB_EEENS5_IJSB_NSA_ILi0EEEST_EEEEENS5_IJNS4_10UnderscoreESW_SW_EEEEENS4_13SM90_TMA_LOADENS4_14ComposedLayoutINS4_7SwizzleILi1ELi4ELi3EEENS4_18smem_ptr_flag_bitsILi8EEENSQ_INS5_IJNSA_ILi8EEESH_EEENS5_IJSH_SB_EEEEEEEvNS4_8identityESZ_S19_vS1A_EENS_8epilogue10collective6detail29Sm90TmaWarpSpecializedAdapterINS1D_15DefaultEpilogueIaSJ_SJ_NS1C_6thread17LinearCombinationIaLi1EiiLNS1H_9ScaleType4KindE0ELNS_15FloatRoundStyleE2EaEENS1_15EpilogueDefaultEEEEEvvEEEEvNT_6ParamsE --------------------------
	.section	.nv.constant0._ZN7cutlass13device_kernelINS_4gemm6kernel13GemmUniversalIN4cute5tupleIJiiiiEEENS1_10collective13CollectiveMmaINS1_34MainloopSm90TmaGmmaWarpSpecializedILi6ENS5_IJNS4_1CILi1EEESB_SB_EEENS1_35KernelTmaWarpSpecializedCooperativeEEENS5_IJNSA_ILi128EEENSA_ILi64EEENSA_ILi32EEEEEEaNS5_IJlSB_lEEEaSJ_NS4_8TiledMMAINS4_8MMA_AtomIJNS4_4SM904GMMA26MMA_64x64x32_S32S8S8_SS_TNEEEENS4_6LayoutINS5_IJNSA_ILi2EEESB_SB_EEENS5_IJSB_NSA_ILi0EEEST_EEEEENS5_IJNS4_10UnderscoreESW_SW_EEEEENS4_13SM90_TMA_LOADENS4_14ComposedLayoutINS4_7SwizzleILi1ELi4ELi3EEENS4_18smem_ptr_flag_bitsILi8EEENSQ_INS5_IJNSA_ILi8EEESH_EEENS5_IJSH_SB_EEEEEEEvNS4_8identityESZ_S19_vS1A_EENS_8epilogue10collective6detail29Sm90TmaWarpSpecializedAdapterINS1D_15DefaultEpilogueIaSJ_SJ_NS1C_6thread17LinearCombinationIaLi1EiiLNS1H_9ScaleType4KindE0ELNS_15FloatRoundStyleE2EaEENS1_15EpilogueDefaultEEEEEvvEEEEvNT_6ParamsE,"a",@progbits
	.sectionflags	@""
	.align	4
.nv.constant0._ZN7cutlass13device_kernelINS_4gemm6kernel13GemmUniversalIN4cute5tupleIJiiiiEEENS1_10collective13CollectiveMmaINS1_34MainloopSm90TmaGmmaWarpSpecializedILi6ENS5_IJNS4_1CILi1EEESB_SB_EEENS1_35KernelTmaWarpSpecializedCooperativeEEENS5_IJNSA_ILi128EEENSA_ILi64EEENSA_ILi32EEEEEEaNS5_IJlSB_lEEEaSJ_NS4_8TiledMMAINS4_8MMA_AtomIJNS4_4SM904GMMA26MMA_64x64x32_S32S8S8_SS_TNEEEENS4_6LayoutINS5_IJNSA_ILi2EEESB_SB_EEENS5_IJSB_NSA_ILi0EEEST_EEEEENS5_IJNS4_10UnderscoreESW_SW_EEEEENS4_13SM90_TMA_LOADENS4_14ComposedLayoutINS4_7SwizzleILi1ELi4ELi3EEENS4_18smem_ptr_flag_bitsILi8EEENSQ_INS5_IJNSA_ILi8EEESH_EEENS5_IJSH_SB_EEEEEEEvNS4_8identityESZ_S19_vS1A_EENS_8epilogue10collective6detail29Sm90TmaWarpSpecializedAdapterINS1D_15DefaultEpilogueIaSJ_SJ_NS1C_6thread17LinearCombinationIaLi1EiiLNS1H_9ScaleType4KindE0ELNS_15FloatRoundStyleE2EaEENS1_15EpilogueDefaultEEEEEvvEEEEvNT_6ParamsE:
	.zero		1664


//--------------------- SYMBOLS --------------------------

	.type		.nv.reservedSmem.offset0,@object
	.size		.nv.reservedSmem.offset0,0x4
	.type		__assertfail,@function
